//
// Generated by NVIDIA NVVM Compiler
//
// Compiler Build ID: CL-36424714
// Cuda compilation tools, release 13.0, V13.0.88
// Based on NVVM 20.0.0
//

.version 9.0
.target sm_100
.address_size 64

	// .globl	_Z14process_boardsPiPmS_S0_S0_S_S_S_iS_S_S_

.visible .entry _Z14process_boardsPiPmS_S0_S0_S_S_S_iS_S_S_(
	.param .u64 .ptr .align 1 _Z14process_boardsPiPmS_S0_S0_S_S_S_iS_S_S__param_0,
	.param .u64 .ptr .align 1 _Z14process_boardsPiPmS_S0_S0_S_S_S_iS_S_S__param_1,
	.param .u64 .ptr .align 1 _Z14process_boardsPiPmS_S0_S0_S_S_S_iS_S_S__param_2,
	.param .u64 .ptr .align 1 _Z14process_boardsPiPmS_S0_S0_S_S_S_iS_S_S__param_3,
	.param .u64 .ptr .align 1 _Z14process_boardsPiPmS_S0_S0_S_S_S_iS_S_S__param_4,
	.param .u64 .ptr .align 1 _Z14process_boardsPiPmS_S0_S0_S_S_S_iS_S_S__param_5,
	.param .u64 .ptr .align 1 _Z14process_boardsPiPmS_S0_S0_S_S_S_iS_S_S__param_6,
	.param .u64 .ptr .align 1 _Z14process_boardsPiPmS_S0_S0_S_S_S_iS_S_S__param_7,
	.param .u32 _Z14process_boardsPiPmS_S0_S0_S_S_S_iS_S_S__param_8,
	.param .u64 .ptr .align 1 _Z14process_boardsPiPmS_S0_S0_S_S_S_iS_S_S__param_9,
	.param .u64 .ptr .align 1 _Z14process_boardsPiPmS_S0_S0_S_S_S_iS_S_S__param_10,
	.param .u64 .ptr .align 1 _Z14process_boardsPiPmS_S0_S0_S_S_S_iS_S_S__param_11
)
{
	.local .align 4 .b8 	__local_depot0[392];
	.reg .b64 	%SP;
	.reg .b64 	%SPL;
	.reg .pred 	%p<115>;
	.reg .b16 	%rs<19>;
	.reg .b32 	%r<265>;
	.reg .b64 	%rd<200>;

	mov.u64 	%SPL, __local_depot0;
	ld.param.u64 	%rd7, [_Z14process_boardsPiPmS_S0_S0_S_S_S_iS_S_S__param_0];
	ld.param.u64 	%rd8, [_Z14process_boardsPiPmS_S0_S0_S_S_S_iS_S_S__param_1];
	ld.param.u64 	%rd9, [_Z14process_boardsPiPmS_S0_S0_S_S_S_iS_S_S__param_2];
	ld.param.u64 	%rd16, [_Z14process_boardsPiPmS_S0_S0_S_S_S_iS_S_S__param_5];
	ld.param.u64 	%rd17, [_Z14process_boardsPiPmS_S0_S0_S_S_S_iS_S_S__param_6];
	ld.param.u32 	%r75, [_Z14process_boardsPiPmS_S0_S0_S_S_S_iS_S_S__param_8];
	ld.param.u64 	%rd13, [_Z14process_boardsPiPmS_S0_S0_S_S_S_iS_S_S__param_9];
	cvta.to.global.u64 	%rd1, %rd16;
	cvta.to.global.u64 	%rd2, %rd17;
	add.u64 	%rd3, %SPL, 0;
	add.u64 	%rd4, %SPL, 196;
	mov.u32 	%r76, %ctaid.x;
	mov.u32 	%r77, %ntid.x;
	mov.u32 	%r78, %tid.x;
	mad.lo.s32 	%r1, %r76, %r77, %r78;
	setp.ge.s32 	%p1, %r1, %r75;
	@%p1 bra 	$L__BB0_22;
	ld.global.u32 	%r79, [%rd2];
	setp.ne.s32 	%p2, %r79, 0;
	@%p2 bra 	$L__BB0_22;
	mul.lo.s32 	%r81, %r1, 49;
	cvta.to.global.u64 	%rd20, %rd7;
	mul.wide.s32 	%rd21, %r81, 4;
	add.s64 	%rd22, %rd20, %rd21;
	ld.global.u32 	%r2, [%rd22];
	st.local.u32 	[%rd3], %r2;
	ld.global.u32 	%r3, [%rd22+4];
	st.local.u32 	[%rd3+4], %r3;
	ld.global.u32 	%r4, [%rd22+8];
	st.local.u32 	[%rd3+8], %r4;
	ld.global.u32 	%r5, [%rd22+12];
	st.local.u32 	[%rd3+12], %r5;
	ld.global.u32 	%r6, [%rd22+16];
	st.local.u32 	[%rd3+16], %r6;
	ld.global.u32 	%r7, [%rd22+20];
	st.local.u32 	[%rd3+20], %r7;
	ld.global.u32 	%r8, [%rd22+24];
	st.local.u32 	[%rd3+24], %r8;
	ld.global.u32 	%r9, [%rd22+28];
	st.local.u32 	[%rd3+28], %r9;
	ld.global.u32 	%r10, [%rd22+32];
	st.local.u32 	[%rd3+32], %r10;
	ld.global.u32 	%r11, [%rd22+36];
	st.local.u32 	[%rd3+36], %r11;
	ld.global.u32 	%r12, [%rd22+40];
	st.local.u32 	[%rd3+40], %r12;
	ld.global.u32 	%r13, [%rd22+44];
	st.local.u32 	[%rd3+44], %r13;
	ld.global.u32 	%r14, [%rd22+48];
	st.local.u32 	[%rd3+48], %r14;
	ld.global.u32 	%r15, [%rd22+52];
	st.local.u32 	[%rd3+52], %r15;
	ld.global.u32 	%r16, [%rd22+56];
	st.local.u32 	[%rd3+56], %r16;
	ld.global.u32 	%r17, [%rd22+60];
	st.local.u32 	[%rd3+60], %r17;
	ld.global.u32 	%r18, [%rd22+64];
	st.local.u32 	[%rd3+64], %r18;
	ld.global.u32 	%r19, [%rd22+68];
	st.local.u32 	[%rd3+68], %r19;
	ld.global.u32 	%r20, [%rd22+72];
	st.local.u32 	[%rd3+72], %r20;
	ld.global.u32 	%r21, [%rd22+76];
	st.local.u32 	[%rd3+76], %r21;
	ld.global.u32 	%r22, [%rd22+80];
	st.local.u32 	[%rd3+80], %r22;
	ld.global.u32 	%r23, [%rd22+84];
	st.local.u32 	[%rd3+84], %r23;
	ld.global.u32 	%r24, [%rd22+88];
	st.local.u32 	[%rd3+88], %r24;
	ld.global.u32 	%r25, [%rd22+92];
	st.local.u32 	[%rd3+92], %r25;
	ld.global.u32 	%r26, [%rd22+96];
	st.local.u32 	[%rd3+96], %r26;
	ld.global.u32 	%r27, [%rd22+100];
	st.local.u32 	[%rd3+100], %r27;
	ld.global.u32 	%r28, [%rd22+104];
	st.local.u32 	[%rd3+104], %r28;
	ld.global.u32 	%r29, [%rd22+108];
	st.local.u32 	[%rd3+108], %r29;
	ld.global.u32 	%r30, [%rd22+112];
	st.local.u32 	[%rd3+112], %r30;
	ld.global.u32 	%r31, [%rd22+116];
	st.local.u32 	[%rd3+116], %r31;
	ld.global.u32 	%r32, [%rd22+120];
	st.local.u32 	[%rd3+120], %r32;
	ld.global.u32 	%r33, [%rd22+124];
	st.local.u32 	[%rd3+124], %r33;
	ld.global.u32 	%r34, [%rd22+128];
	st.local.u32 	[%rd3+128], %r34;
	ld.global.u32 	%r35, [%rd22+132];
	st.local.u32 	[%rd3+132], %r35;
	ld.global.u32 	%r36, [%rd22+136];
	st.local.u32 	[%rd3+136], %r36;
	ld.global.u32 	%r37, [%rd22+140];
	st.local.u32 	[%rd3+140], %r37;
	ld.global.u32 	%r38, [%rd22+144];
	st.local.u32 	[%rd3+144], %r38;
	ld.global.u32 	%r39, [%rd22+148];
	st.local.u32 	[%rd3+148], %r39;
	ld.global.u32 	%r40, [%rd22+152];
	st.local.u32 	[%rd3+152], %r40;
	ld.global.u32 	%r41, [%rd22+156];
	st.local.u32 	[%rd3+156], %r41;
	ld.global.u32 	%r42, [%rd22+160];
	st.local.u32 	[%rd3+160], %r42;
	ld.global.u32 	%r43, [%rd22+164];
	st.local.u32 	[%rd3+164], %r43;
	ld.global.u32 	%r44, [%rd22+168];
	st.local.u32 	[%rd3+168], %r44;
	ld.global.u32 	%r45, [%rd22+172];
	st.local.u32 	[%rd3+172], %r45;
	ld.global.u32 	%r46, [%rd22+176];
	st.local.u32 	[%rd3+176], %r46;
	ld.global.u32 	%r47, [%rd22+180];
	st.local.u32 	[%rd3+180], %r47;
	ld.global.u32 	%r48, [%rd22+184];
	st.local.u32 	[%rd3+184], %r48;
	ld.global.u32 	%r49, [%rd22+188];
	st.local.u32 	[%rd3+188], %r49;
	ld.global.u32 	%r50, [%rd22+192];
	st.local.u32 	[%rd3+192], %r50;
	cvta.to.global.u64 	%rd23, %rd13;
	atom.global.add.u32 	%r82, [%rd23], 1;
	cvta.to.global.u64 	%rd24, %rd8;
	mul.wide.s32 	%rd25, %r1, 8;
	add.s64 	%rd5, %rd24, %rd25;
	cvta.to.global.u64 	%rd6, %rd9;
	mov.b16 	%rs16, 0;
	mov.b32 	%r51, 0;
$L__BB0_3:
	mov.b32 	%r52, 0;
$L__BB0_4:
	mad.lo.s32 	%r84, %r51, 7, %r52;
	mul.wide.u32 	%rd26, %r84, 4;
	add.s64 	%rd27, %rd3, %rd26;
	ld.local.u32 	%r85, [%rd27];
	setp.ne.s32 	%p3, %r85, 1;
	@%p3 bra 	$L__BB0_18;
	mov.b32 	%r53, -1;
$L__BB0_6:
	shl.b32 	%r87, %r53, 1;
	add.s32 	%r54, %r87, %r51;
	sub.s32 	%r88, %r54, %r53;
	max.u32 	%r89, %r88, %r54;
	setp.gt.u32 	%p4, %r89, 6;
	@%p4 bra 	$L__BB0_17;
	mad.lo.s32 	%r59, %r54, 7, %r52;
	mul.lo.s32 	%r92, %r53, 7;
	sub.s32 	%r61, %r59, %r92;
	mov.b32 	%r58, -2;
	mov.b32 	%r57, -3;
	mov.u32 	%r60, %r52;
	mov.u32 	%r62, %r52;
$L__BB0_8:
	add.s32 	%r93, %r57, 2;
	abs.s32 	%r94, %r93;
	abs.s32 	%r95, %r53;
	setp.eq.s32 	%p5, %r95, %r94;
	@%p5 bra 	$L__BB0_16;
	add.s32 	%r96, %r60, -2;
	add.s32 	%r97, %r62, -1;
	max.u32 	%r98, %r96, %r97;
	setp.gt.u32 	%p6, %r98, 6;
	@%p6 bra 	$L__BB0_16;
	add.s32 	%r63, %r61, -1;
	mul.wide.u32 	%rd28, %r63, 4;
	add.s64 	%rd29, %rd3, %rd28;
	ld.local.u32 	%r99, [%rd29];
	setp.ne.s32 	%p7, %r99, 1;
	@%p7 bra 	$L__BB0_16;
	add.s32 	%r64, %r59, -2;
	mul.wide.u32 	%rd30, %r64, 4;
	add.s64 	%rd31, %rd3, %rd30;
	ld.local.u32 	%r100, [%rd31];
	setp.ne.s32 	%p8, %r100, 0;
	@%p8 bra 	$L__BB0_16;
	st.local.u32 	[%rd4], %r2;
	st.local.u32 	[%rd4+4], %r3;
	st.local.u32 	[%rd4+8], %r4;
	st.local.u32 	[%rd4+12], %r5;
	st.local.u32 	[%rd4+16], %r6;
	st.local.u32 	[%rd4+20], %r7;
	st.local.u32 	[%rd4+24], %r8;
	st.local.u32 	[%rd4+28], %r9;
	st.local.u32 	[%rd4+32], %r10;
	st.local.u32 	[%rd4+36], %r11;
	st.local.u32 	[%rd4+40], %r12;
	st.local.u32 	[%rd4+44], %r13;
	st.local.u32 	[%rd4+48], %r14;
	st.local.u32 	[%rd4+52], %r15;
	st.local.u32 	[%rd4+56], %r16;
	st.local.u32 	[%rd4+60], %r17;
	st.local.u32 	[%rd4+64], %r18;
	st.local.u32 	[%rd4+68], %r19;
	st.local.u32 	[%rd4+72], %r20;
	st.local.u32 	[%rd4+76], %r21;
	st.local.u32 	[%rd4+80], %r22;
	st.local.u32 	[%rd4+84], %r23;
	st.local.u32 	[%rd4+88], %r24;
	st.local.u32 	[%rd4+92], %r25;
	st.local.u32 	[%rd4+96], %r26;
	st.local.u32 	[%rd4+100], %r27;
	st.local.u32 	[%rd4+104], %r28;
	st.local.u32 	[%rd4+108], %r29;
	st.local.u32 	[%rd4+112], %r30;
	st.local.u32 	[%rd4+116], %r31;
	st.local.u32 	[%rd4+120], %r32;
	st.local.u32 	[%rd4+124], %r33;
	st.local.u32 	[%rd4+128], %r34;
	st.local.u32 	[%rd4+132], %r35;
	st.local.u32 	[%rd4+136], %r36;
	st.local.u32 	[%rd4+140], %r37;
	st.local.u32 	[%rd4+144], %r38;
	st.local.u32 	[%rd4+148], %r39;
	st.local.u32 	[%rd4+152], %r40;
	st.local.u32 	[%rd4+156], %r41;
	st.local.u32 	[%rd4+160], %r42;
	st.local.u32 	[%rd4+164], %r43;
	st.local.u32 	[%rd4+168], %r44;
	st.local.u32 	[%rd4+172], %r45;
	st.local.u32 	[%rd4+176], %r46;
	st.local.u32 	[%rd4+180], %r47;
	st.local.u32 	[%rd4+184], %r48;
	st.local.u32 	[%rd4+188], %r49;
	st.local.u32 	[%rd4+192], %r50;
	mad.lo.s32 	%r101, %r51, 7, %r52;
	mul.wide.u32 	%rd32, %r101, 4;
	add.s64 	%rd33, %rd4, %rd32;
	mov.b32 	%r102, 0;
	st.local.u32 	[%rd33], %r102;
	add.s64 	%rd35, %rd4, %rd28;
	st.local.u32 	[%rd35], %r102;
	add.s64 	%rd37, %rd4, %rd30;
	mov.b32 	%r103, 1;
	st.local.u32 	[%rd37], %r103;
	atom.global.add.u32 	%r65, [%rd1], 1;
	setp.gt.s32 	%p9, %r65, 9999999;
	@%p9 bra 	$L__BB0_23;
	ld.param.u64 	%rd198, [_Z14process_boardsPiPmS_S0_S0_S_S_S_iS_S_S__param_10];
	ld.param.u64 	%rd196, [_Z14process_boardsPiPmS_S0_S0_S_S_S_iS_S_S__param_4];
	ld.param.u64 	%rd195, [_Z14process_boardsPiPmS_S0_S0_S_S_S_iS_S_S__param_3];
	mul.lo.s32 	%r104, %r65, 49;
	ld.local.u32 	%r105, [%rd4];
	mul.wide.s32 	%rd38, %r104, 4;
	add.s64 	%rd39, %rd6, %rd38;
	st.global.u32 	[%rd39], %r105;
	ld.local.u32 	%r106, [%rd4+4];
	st.global.u32 	[%rd39+4], %r106;
	ld.local.u32 	%r107, [%rd4+8];
	st.global.u32 	[%rd39+8], %r107;
	ld.local.u32 	%r108, [%rd4+12];
	st.global.u32 	[%rd39+12], %r108;
	ld.local.u32 	%r109, [%rd4+16];
	st.global.u32 	[%rd39+16], %r109;
	ld.local.u32 	%r110, [%rd4+20];
	st.global.u32 	[%rd39+20], %r110;
	ld.local.u32 	%r111, [%rd4+24];
	st.global.u32 	[%rd39+24], %r111;
	ld.local.u32 	%r112, [%rd4+28];
	st.global.u32 	[%rd39+28], %r112;
	ld.local.u32 	%r113, [%rd4+32];
	st.global.u32 	[%rd39+32], %r113;
	ld.local.u32 	%r114, [%rd4+36];
	st.global.u32 	[%rd39+36], %r114;
	ld.local.u32 	%r115, [%rd4+40];
	st.global.u32 	[%rd39+40], %r115;
	ld.local.u32 	%r116, [%rd4+44];
	st.global.u32 	[%rd39+44], %r116;
	ld.local.u32 	%r117, [%rd4+48];
	st.global.u32 	[%rd39+48], %r117;
	ld.local.u32 	%r118, [%rd4+52];
	st.global.u32 	[%rd39+52], %r118;
	ld.local.u32 	%r119, [%rd4+56];
	st.global.u32 	[%rd39+56], %r119;
	ld.local.u32 	%r120, [%rd4+60];
	st.global.u32 	[%rd39+60], %r120;
	ld.local.u32 	%r121, [%rd4+64];
	st.global.u32 	[%rd39+64], %r121;
	ld.local.u32 	%r122, [%rd4+68];
	st.global.u32 	[%rd39+68], %r122;
	ld.local.u32 	%r123, [%rd4+72];
	st.global.u32 	[%rd39+72], %r123;
	ld.local.u32 	%r124, [%rd4+76];
	st.global.u32 	[%rd39+76], %r124;
	ld.local.u32 	%r125, [%rd4+80];
	st.global.u32 	[%rd39+80], %r125;
	ld.local.u32 	%r126, [%rd4+84];
	st.global.u32 	[%rd39+84], %r126;
	ld.local.u32 	%r127, [%rd4+88];
	st.global.u32 	[%rd39+88], %r127;
	ld.local.u32 	%r128, [%rd4+92];
	st.global.u32 	[%rd39+92], %r128;
	ld.local.u32 	%r129, [%rd4+96];
	st.global.u32 	[%rd39+96], %r129;
	ld.local.u32 	%r130, [%rd4+100];
	st.global.u32 	[%rd39+100], %r130;
	ld.local.u32 	%r131, [%rd4+104];
	st.global.u32 	[%rd39+104], %r131;
	ld.local.u32 	%r132, [%rd4+108];
	st.global.u32 	[%rd39+108], %r132;
	ld.local.u32 	%r133, [%rd4+112];
	st.global.u32 	[%rd39+112], %r133;
	ld.local.u32 	%r134, [%rd4+116];
	st.global.u32 	[%rd39+116], %r134;
	ld.local.u32 	%r135, [%rd4+120];
	st.global.u32 	[%rd39+120], %r135;
	ld.local.u32 	%r136, [%rd4+124];
	st.global.u32 	[%rd39+124], %r136;
	ld.local.u32 	%r137, [%rd4+128];
	st.global.u32 	[%rd39+128], %r137;
	ld.local.u32 	%r138, [%rd4+132];
	st.global.u32 	[%rd39+132], %r138;
	ld.local.u32 	%r139, [%rd4+136];
	st.global.u32 	[%rd39+136], %r139;
	ld.local.u32 	%r140, [%rd4+140];
	st.global.u32 	[%rd39+140], %r140;
	ld.local.u32 	%r141, [%rd4+144];
	st.global.u32 	[%rd39+144], %r141;
	ld.local.u32 	%r142, [%rd4+148];
	st.global.u32 	[%rd39+148], %r142;
	ld.local.u32 	%r143, [%rd4+152];
	st.global.u32 	[%rd39+152], %r143;
	ld.local.u32 	%r144, [%rd4+156];
	st.global.u32 	[%rd39+156], %r144;
	ld.local.u32 	%r145, [%rd4+160];
	st.global.u32 	[%rd39+160], %r145;
	ld.local.u32 	%r146, [%rd4+164];
	st.global.u32 	[%rd39+164], %r146;
	ld.local.u32 	%r147, [%rd4+168];
	st.global.u32 	[%rd39+168], %r147;
	ld.local.u32 	%r148, [%rd4+172];
	st.global.u32 	[%rd39+172], %r148;
	ld.local.u32 	%r149, [%rd4+176];
	st.global.u32 	[%rd39+176], %r149;
	ld.local.u32 	%r150, [%rd4+180];
	st.global.u32 	[%rd39+180], %r150;
	ld.local.u32 	%r151, [%rd4+184];
	st.global.u32 	[%rd39+184], %r151;
	ld.local.u32 	%r152, [%rd4+188];
	st.global.u32 	[%rd39+188], %r152;
	ld.local.u32 	%r153, [%rd4+192];
	st.global.u32 	[%rd39+192], %r153;
	setp.eq.s32 	%p10, %r105, 2;
	selp.b32 	%r154, 0, %r105, %p10;
	cvt.s64.s32 	%rd40, %r154;
	setp.eq.s32 	%p11, %r106, 2;
	mul.wide.s32 	%rd41, %r154, 3;
	cvt.s64.s32 	%rd42, %r106;
	add.s64 	%rd43, %rd41, %rd42;
	selp.b64 	%rd44, %rd40, %rd43, %p11;
	setp.eq.s32 	%p12, %r107, 2;
	cvt.s64.s32 	%rd45, %r107;
	mad.lo.s64 	%rd46, %rd44, 3, %rd45;
	selp.b64 	%rd47, %rd44, %rd46, %p12;
	setp.eq.s32 	%p13, %r108, 2;
	cvt.s64.s32 	%rd48, %r108;
	mad.lo.s64 	%rd49, %rd47, 3, %rd48;
	selp.b64 	%rd50, %rd47, %rd49, %p13;
	setp.eq.s32 	%p14, %r109, 2;
	cvt.s64.s32 	%rd51, %r109;
	mad.lo.s64 	%rd52, %rd50, 3, %rd51;
	selp.b64 	%rd53, %rd50, %rd52, %p14;
	setp.eq.s32 	%p15, %r110, 2;
	cvt.s64.s32 	%rd54, %r110;
	mad.lo.s64 	%rd55, %rd53, 3, %rd54;
	selp.b64 	%rd56, %rd53, %rd55, %p15;
	setp.eq.s32 	%p16, %r111, 2;
	cvt.s64.s32 	%rd57, %r111;
	mad.lo.s64 	%rd58, %rd56, 3, %rd57;
	selp.b64 	%rd59, %rd56, %rd58, %p16;
	setp.eq.s32 	%p17, %r112, 2;
	cvt.s64.s32 	%rd60, %r112;
	mad.lo.s64 	%rd61, %rd59, 3, %rd60;
	selp.b64 	%rd62, %rd59, %rd61, %p17;
	setp.eq.s32 	%p18, %r113, 2;
	cvt.s64.s32 	%rd63, %r113;
	mad.lo.s64 	%rd64, %rd62, 3, %rd63;
	selp.b64 	%rd65, %rd62, %rd64, %p18;
	setp.eq.s32 	%p19, %r114, 2;
	cvt.s64.s32 	%rd66, %r114;
	mad.lo.s64 	%rd67, %rd65, 3, %rd66;
	selp.b64 	%rd68, %rd65, %rd67, %p19;
	setp.eq.s32 	%p20, %r115, 2;
	cvt.s64.s32 	%rd69, %r115;
	mad.lo.s64 	%rd70, %rd68, 3, %rd69;
	selp.b64 	%rd71, %rd68, %rd70, %p20;
	setp.eq.s32 	%p21, %r116, 2;
	cvt.s64.s32 	%rd72, %r116;
	mad.lo.s64 	%rd73, %rd71, 3, %rd72;
	selp.b64 	%rd74, %rd71, %rd73, %p21;
	setp.eq.s32 	%p22, %r117, 2;
	cvt.s64.s32 	%rd75, %r117;
	mad.lo.s64 	%rd76, %rd74, 3, %rd75;
	selp.b64 	%rd77, %rd74, %rd76, %p22;
	setp.eq.s32 	%p23, %r118, 2;
	cvt.s64.s32 	%rd78, %r118;
	mad.lo.s64 	%rd79, %rd77, 3, %rd78;
	selp.b64 	%rd80, %rd77, %rd79, %p23;
	setp.eq.s32 	%p24, %r119, 2;
	cvt.s64.s32 	%rd81, %r119;
	mad.lo.s64 	%rd82, %rd80, 3, %rd81;
	selp.b64 	%rd83, %rd80, %rd82, %p24;
	setp.eq.s32 	%p25, %r120, 2;
	cvt.s64.s32 	%rd84, %r120;
	mad.lo.s64 	%rd85, %rd83, 3, %rd84;
	selp.b64 	%rd86, %rd83, %rd85, %p25;
	setp.eq.s32 	%p26, %r121, 2;
	cvt.s64.s32 	%rd87, %r121;
	mad.lo.s64 	%rd88, %rd86, 3, %rd87;
	selp.b64 	%rd89, %rd86, %rd88, %p26;
	setp.eq.s32 	%p27, %r122, 2;
	cvt.s64.s32 	%rd90, %r122;
	mad.lo.s64 	%rd91, %rd89, 3, %rd90;
	selp.b64 	%rd92, %rd89, %rd91, %p27;
	setp.eq.s32 	%p28, %r123, 2;
	cvt.s64.s32 	%rd93, %r123;
	mad.lo.s64 	%rd94, %rd92, 3, %rd93;
	selp.b64 	%rd95, %rd92, %rd94, %p28;
	setp.eq.s32 	%p29, %r124, 2;
	cvt.s64.s32 	%rd96, %r124;
	mad.lo.s64 	%rd97, %rd95, 3, %rd96;
	selp.b64 	%rd98, %rd95, %rd97, %p29;
	setp.eq.s32 	%p30, %r125, 2;
	cvt.s64.s32 	%rd99, %r125;
	mad.lo.s64 	%rd100, %rd98, 3, %rd99;
	selp.b64 	%rd101, %rd98, %rd100, %p30;
	setp.eq.s32 	%p31, %r126, 2;
	cvt.s64.s32 	%rd102, %r126;
	mad.lo.s64 	%rd103, %rd101, 3, %rd102;
	selp.b64 	%rd104, %rd101, %rd103, %p31;
	setp.eq.s32 	%p32, %r127, 2;
	cvt.s64.s32 	%rd105, %r127;
	mad.lo.s64 	%rd106, %rd104, 3, %rd105;
	selp.b64 	%rd107, %rd104, %rd106, %p32;
	setp.eq.s32 	%p33, %r128, 2;
	cvt.s64.s32 	%rd108, %r128;
	mad.lo.s64 	%rd109, %rd107, 3, %rd108;
	selp.b64 	%rd110, %rd107, %rd109, %p33;
	setp.eq.s32 	%p34, %r129, 2;
	cvt.s64.s32 	%rd111, %r129;
	mad.lo.s64 	%rd112, %rd110, 3, %rd111;
	selp.b64 	%rd113, %rd110, %rd112, %p34;
	setp.eq.s32 	%p35, %r130, 2;
	cvt.s64.s32 	%rd114, %r130;
	mad.lo.s64 	%rd115, %rd113, 3, %rd114;
	selp.b64 	%rd116, %rd113, %rd115, %p35;
	setp.eq.s32 	%p36, %r131, 2;
	cvt.s64.s32 	%rd117, %r131;
	mad.lo.s64 	%rd118, %rd116, 3, %rd117;
	selp.b64 	%rd119, %rd116, %rd118, %p36;
	setp.eq.s32 	%p37, %r132, 2;
	cvt.s64.s32 	%rd120, %r132;
	mad.lo.s64 	%rd121, %rd119, 3, %rd120;
	selp.b64 	%rd122, %rd119, %rd121, %p37;
	setp.eq.s32 	%p38, %r133, 2;
	cvt.s64.s32 	%rd123, %r133;
	mad.lo.s64 	%rd124, %rd122, 3, %rd123;
	selp.b64 	%rd125, %rd122, %rd124, %p38;
	setp.eq.s32 	%p39, %r134, 2;
	cvt.s64.s32 	%rd126, %r134;
	mad.lo.s64 	%rd127, %rd125, 3, %rd126;
	selp.b64 	%rd128, %rd125, %rd127, %p39;
	setp.eq.s32 	%p40, %r135, 2;
	cvt.s64.s32 	%rd129, %r135;
	mad.lo.s64 	%rd130, %rd128, 3, %rd129;
	selp.b64 	%rd131, %rd128, %rd130, %p40;
	setp.eq.s32 	%p41, %r136, 2;
	cvt.s64.s32 	%rd132, %r136;
	mad.lo.s64 	%rd133, %rd131, 3, %rd132;
	selp.b64 	%rd134, %rd131, %rd133, %p41;
	setp.eq.s32 	%p42, %r137, 2;
	cvt.s64.s32 	%rd135, %r137;
	mad.lo.s64 	%rd136, %rd134, 3, %rd135;
	selp.b64 	%rd137, %rd134, %rd136, %p42;
	setp.eq.s32 	%p43, %r138, 2;
	cvt.s64.s32 	%rd138, %r138;
	mad.lo.s64 	%rd139, %rd137, 3, %rd138;
	selp.b64 	%rd140, %rd137, %rd139, %p43;
	setp.eq.s32 	%p44, %r139, 2;
	cvt.s64.s32 	%rd141, %r139;
	mad.lo.s64 	%rd142, %rd140, 3, %rd141;
	selp.b64 	%rd143, %rd140, %rd142, %p44;
	setp.eq.s32 	%p45, %r140, 2;
	cvt.s64.s32 	%rd144, %r140;
	mad.lo.s64 	%rd145, %rd143, 3, %rd144;
	selp.b64 	%rd146, %rd143, %rd145, %p45;
	setp.eq.s32 	%p46, %r141, 2;
	cvt.s64.s32 	%rd147, %r141;
	mad.lo.s64 	%rd148, %rd146, 3, %rd147;
	selp.b64 	%rd149, %rd146, %rd148, %p46;
	setp.eq.s32 	%p47, %r142, 2;
	cvt.s64.s32 	%rd150, %r142;
	mad.lo.s64 	%rd151, %rd149, 3, %rd150;
	selp.b64 	%rd152, %rd149, %rd151, %p47;
	setp.eq.s32 	%p48, %r143, 2;
	cvt.s64.s32 	%rd153, %r143;
	mad.lo.s64 	%rd154, %rd152, 3, %rd153;
	selp.b64 	%rd155, %rd152, %rd154, %p48;
	setp.eq.s32 	%p49, %r144, 2;
	cvt.s64.s32 	%rd156, %r144;
	mad.lo.s64 	%rd157, %rd155, 3, %rd156;
	selp.b64 	%rd158, %rd155, %rd157, %p49;
	setp.eq.s32 	%p50, %r145, 2;
	cvt.s64.s32 	%rd159, %r145;
	mad.lo.s64 	%rd160, %rd158, 3, %rd159;
	selp.b64 	%rd161, %rd158, %rd160, %p50;
	setp.eq.s32 	%p51, %r146, 2;
	cvt.s64.s32 	%rd162, %r146;
	mad.lo.s64 	%rd163, %rd161, 3, %rd162;
	selp.b64 	%rd164, %rd161, %rd163, %p51;
	setp.eq.s32 	%p52, %r147, 2;
	cvt.s64.s32 	%rd165, %r147;
	mad.lo.s64 	%rd166, %rd164, 3, %rd165;
	selp.b64 	%rd167, %rd164, %rd166, %p52;
	setp.eq.s32 	%p53, %r148, 2;
	cvt.s64.s32 	%rd168, %r148;
	mad.lo.s64 	%rd169, %rd167, 3, %rd168;
	selp.b64 	%rd170, %rd167, %rd169, %p53;
	setp.eq.s32 	%p54, %r149, 2;
	cvt.s64.s32 	%rd171, %r149;
	mad.lo.s64 	%rd172, %rd170, 3, %rd171;
	selp.b64 	%rd173, %rd170, %rd172, %p54;
	setp.eq.s32 	%p55, %r150, 2;
	cvt.s64.s32 	%rd174, %r150;
	mad.lo.s64 	%rd175, %rd173, 3, %rd174;
	selp.b64 	%rd176, %rd173, %rd175, %p55;
	setp.eq.s32 	%p56, %r151, 2;
	cvt.s64.s32 	%rd177, %r151;
	mad.lo.s64 	%rd178, %rd176, 3, %rd177;
	selp.b64 	%rd179, %rd176, %rd178, %p56;
	setp.eq.s32 	%p57, %r152, 2;
	cvt.s64.s32 	%rd180, %r152;
	mad.lo.s64 	%rd181, %rd179, 3, %rd180;
	selp.b64 	%rd182, %rd179, %rd181, %p57;
	setp.eq.s32 	%p58, %r153, 2;
	cvt.s64.s32 	%rd183, %r153;
	mad.lo.s64 	%rd184, %rd182, 3, %rd183;
	selp.b64 	%rd185, %rd182, %rd184, %p58;
	cvta.to.global.u64 	%rd186, %rd195;
	mul.wide.s32 	%rd187, %r65, 8;
	add.s64 	%rd188, %rd186, %rd187;
	st.global.u64 	[%rd188], %rd185;
	ld.global.u64 	%rd189, [%rd5];
	cvta.to.global.u64 	%rd190, %rd196;
	add.s64 	%rd191, %rd190, %rd187;
	st.global.u64 	[%rd191], %rd189;
	cvta.to.global.u64 	%rd192, %rd198;
	atom.global.add.u32 	%r155, [%rd192], 1;
	setp.eq.s32 	%p59, %r105, 1;
	selp.u32 	%r156, 1, 0, %p59;
	setp.eq.s32 	%p60, %r106, 1;
	selp.u32 	%r157, 1, 0, %p60;
	add.s32 	%r158, %r156, %r157;
	setp.eq.s32 	%p61, %r107, 1;
	selp.u32 	%r159, 1, 0, %p61;
	add.s32 	%r160, %r158, %r159;
	setp.eq.s32 	%p62, %r108, 1;
	selp.u32 	%r161, 1, 0, %p62;
	add.s32 	%r162, %r160, %r161;
	setp.eq.s32 	%p63, %r109, 1;
	selp.u32 	%r163, 1, 0, %p63;
	add.s32 	%r164, %r162, %r163;
	setp.eq.s32 	%p64, %r110, 1;
	selp.u32 	%r165, 1, 0, %p64;
	add.s32 	%r166, %r164, %r165;
	setp.eq.s32 	%p65, %r111, 1;
	selp.u32 	%r167, 1, 0, %p65;
	add.s32 	%r168, %r166, %r167;
	setp.eq.s32 	%p66, %r112, 1;
	selp.u32 	%r169, 1, 0, %p66;
	add.s32 	%r170, %r168, %r169;
	setp.eq.s32 	%p67, %r113, 1;
	selp.u32 	%r171, 1, 0, %p67;
	add.s32 	%r172, %r170, %r171;
	setp.eq.s32 	%p68, %r114, 1;
	selp.u32 	%r173, 1, 0, %p68;
	add.s32 	%r174, %r172, %r173;
	setp.eq.s32 	%p69, %r115, 1;
	selp.u32 	%r175, 1, 0, %p69;
	add.s32 	%r176, %r174, %r175;
	setp.eq.s32 	%p70, %r116, 1;
	selp.u32 	%r177, 1, 0, %p70;
	add.s32 	%r178, %r176, %r177;
	setp.eq.s32 	%p71, %r117, 1;
	selp.u32 	%r179, 1, 0, %p71;
	add.s32 	%r180, %r178, %r179;
	setp.eq.s32 	%p72, %r118, 1;
	selp.u32 	%r181, 1, 0, %p72;
	add.s32 	%r182, %r180, %r181;
	setp.eq.s32 	%p73, %r119, 1;
	selp.u32 	%r183, 1, 0, %p73;
	add.s32 	%r184, %r182, %r183;
	setp.eq.s32 	%p74, %r120, 1;
	selp.u32 	%r185, 1, 0, %p74;
	add.s32 	%r186, %r184, %r185;
	setp.eq.s32 	%p75, %r121, 1;
	selp.u32 	%r187, 1, 0, %p75;
	add.s32 	%r188, %r186, %r187;
	setp.eq.s32 	%p76, %r122, 1;
	selp.u32 	%r189, 1, 0, %p76;
	add.s32 	%r190, %r188, %r189;
	setp.eq.s32 	%p77, %r123, 1;
	selp.u32 	%r191, 1, 0, %p77;
	add.s32 	%r192, %r190, %r191;
	setp.eq.s32 	%p78, %r124, 1;
	selp.u32 	%r193, 1, 0, %p78;
	add.s32 	%r194, %r192, %r193;
	setp.eq.s32 	%p79, %r125, 1;
	selp.u32 	%r195, 1, 0, %p79;
	add.s32 	%r196, %r194, %r195;
	setp.eq.s32 	%p80, %r126, 1;
	selp.u32 	%r197, 1, 0, %p80;
	add.s32 	%r198, %r196, %r197;
	setp.eq.s32 	%p81, %r127, 1;
	selp.u32 	%r199, 1, 0, %p81;
	add.s32 	%r200, %r198, %r199;
	setp.eq.s32 	%p82, %r128, 1;
	selp.u32 	%r201, 1, 0, %p82;
	add.s32 	%r202, %r200, %r201;
	setp.eq.s32 	%p83, %r129, 1;
	selp.u32 	%r203, 1, 0, %p83;
	add.s32 	%r204, %r202, %r203;
	setp.eq.s32 	%p84, %r130, 1;
	selp.u32 	%r205, 1, 0, %p84;
	add.s32 	%r206, %r204, %r205;
	setp.eq.s32 	%p85, %r131, 1;
	selp.u32 	%r207, 1, 0, %p85;
	add.s32 	%r208, %r206, %r207;
	setp.eq.s32 	%p86, %r132, 1;
	selp.u32 	%r209, 1, 0, %p86;
	add.s32 	%r210, %r208, %r209;
	setp.eq.s32 	%p87, %r133, 1;
	selp.u32 	%r211, 1, 0, %p87;
	add.s32 	%r212, %r210, %r211;
	setp.eq.s32 	%p88, %r134, 1;
	selp.u32 	%r213, 1, 0, %p88;
	add.s32 	%r214, %r212, %r213;
	setp.eq.s32 	%p89, %r135, 1;
	selp.u32 	%r215, 1, 0, %p89;
	add.s32 	%r216, %r214, %r215;
	setp.eq.s32 	%p90, %r136, 1;
	selp.u32 	%r217, 1, 0, %p90;
	add.s32 	%r218, %r216, %r217;
	setp.eq.s32 	%p91, %r137, 1;
	selp.u32 	%r219, 1, 0, %p91;
	add.s32 	%r220, %r218, %r219;
	setp.eq.s32 	%p92, %r138, 1;
	selp.u32 	%r221, 1, 0, %p92;
	add.s32 	%r222, %r220, %r221;
	setp.eq.s32 	%p93, %r139, 1;
	selp.u32 	%r223, 1, 0, %p93;
	add.s32 	%r224, %r222, %r223;
	setp.eq.s32 	%p94, %r140, 1;
	selp.u32 	%r225, 1, 0, %p94;
	add.s32 	%r226, %r224, %r225;
	setp.eq.s32 	%p95, %r141, 1;
	selp.u32 	%r227, 1, 0, %p95;
	add.s32 	%r228, %r226, %r227;
	setp.eq.s32 	%p96, %r142, 1;
	selp.u32 	%r229, 1, 0, %p96;
	add.s32 	%r230, %r228, %r229;
	setp.eq.s32 	%p97, %r143, 1;
	selp.u32 	%r231, 1, 0, %p97;
	add.s32 	%r232, %r230, %r231;
	setp.eq.s32 	%p98, %r144, 1;
	selp.u32 	%r233, 1, 0, %p98;
	add.s32 	%r234, %r232, %r233;
	setp.eq.s32 	%p99, %r145, 1;
	selp.u32 	%r235, 1, 0, %p99;
	add.s32 	%r236, %r234, %r235;
	setp.eq.s32 	%p100, %r146, 1;
	selp.u32 	%r237, 1, 0, %p100;
	add.s32 	%r238, %r236, %r237;
	setp.eq.s32 	%p101, %r147, 1;
	selp.u32 	%r239, 1, 0, %p101;
	add.s32 	%r240, %r238, %r239;
	setp.eq.s32 	%p102, %r148, 1;
	selp.u32 	%r241, 1, 0, %p102;
	add.s32 	%r242, %r240, %r241;
	setp.eq.s32 	%p103, %r149, 1;
	selp.u32 	%r243, 1, 0, %p103;
	add.s32 	%r244, %r242, %r243;
	setp.eq.s32 	%p104, %r150, 1;
	selp.u32 	%r245, 1, 0, %p104;
	add.s32 	%r246, %r244, %r245;
	setp.eq.s32 	%p105, %r151, 1;
	selp.u32 	%r247, 1, 0, %p105;
	add.s32 	%r248, %r246, %r247;
	setp.eq.s32 	%p106, %r152, 1;
	selp.u32 	%r249, 1, 0, %p106;
	add.s32 	%r250, %r248, %r249;
	setp.eq.s32 	%p107, %r153, 1;
	selp.u32 	%r251, 1, 0, %p107;
	add.s32 	%r252, %r250, %r251;
	setp.eq.s32 	%p108, %r252, 1;
	mov.b16 	%rs16, 1;
	@%p108 bra 	$L__BB0_14;
	bra.uni 	$L__BB0_16;
$L__BB0_14:
	atom.relaxed.global.cas.b32 	%r253, [%rd2], 0, 1;
	setp.ne.s32 	%p109, %r253, 0;
	@%p109 bra 	$L__BB0_16;
	ld.param.u64 	%rd197, [_Z14process_boardsPiPmS_S0_S0_S_S_S_iS_S_S__param_7];
	cvta.to.global.u64 	%rd193, %rd197;
	st.global.u32 	[%rd193], %r65;
	bra.uni 	$L__BB0_22;
$L__BB0_16:
	add.s32 	%r62, %r62, 1;
	add.s32 	%r61, %r61, 1;
	add.s32 	%r60, %r60, 2;
	add.s32 	%r59, %r59, 2;
	add.s32 	%r58, %r58, 2;
	add.s32 	%r57, %r57, 1;
	setp.ne.s32 	%p110, %r58, 4;
	@%p110 bra 	$L__BB0_8;
$L__BB0_17:
	add.s32 	%r53, %r53, 1;
	setp.ne.s32 	%p111, %r53, 2;
	@%p111 bra 	$L__BB0_6;
$L__BB0_18:
	add.s32 	%r52, %r52, 1;
	setp.ne.s32 	%p112, %r52, 7;
	@%p112 bra 	$L__BB0_4;
	add.s32 	%r51, %r51, 1;
	setp.ne.s32 	%p113, %r51, 7;
	@%p113 bra 	$L__BB0_3;
	and.b16  	%rs11, %rs16, 255;
	setp.ne.s16 	%p114, %rs11, 0;
	@%p114 bra 	$L__BB0_22;
	ld.param.u64 	%rd199, [_Z14process_boardsPiPmS_S0_S0_S_S_S_iS_S_S__param_11];
	cvta.to.global.u64 	%rd194, %rd199;
	atom.global.add.u32 	%r255, [%rd194], 1;
$L__BB0_22:
	ret;
$L__BB0_23:
	atom.global.add.u32 	%r254, [%rd1], -1;
	bra.uni 	$L__BB0_22;

}


// ===== COMPILED SASS (sm_100) =====

	.target	sm_100

	.elftype	@"ET_EXEC"


//--------------------- .note.nv.tkinfo           --------------------------
	.section	.note.nv.tkinfo,"",@"SHT_NOTE"
	.sectionflags	@"SHF_NOTE_NV_TKINFO"
	.tkinfo
        /*0018*/ 	.word	0x00000002
        /*0030*/ 	.string	""
        /*0030*/ 	.string	"ptxas"
        /*0030*/ 	.string	"Cuda compilation tools, release 13.0, V13.0.88"
        /*0030*/ 	.string	"Build cuda_13.0.r13.0/compiler.36424714_0"
        /*0030*/ 	.string	"-arch sm_100 -m 64 "



//--------------------- .note.nv.cuinfo           --------------------------
	.section	.note.nv.cuinfo,"",@"SHT_NOTE"
	.sectionflags	@"SHF_NOTE_NV_CUINFO"
        /*0018*/ 	.short	0x0002
        /*001a*/ 	.short	0x0064
        /*001c*/ 	.short	0x0082
	.zero		2


//--------------------- .nv.info                  --------------------------
	.section	.nv.info,"",@"SHT_CUDA_INFO"
	.align	4


	//----- nvinfo : EIATTR_REGCOUNT
	.align		4
        /*0000*/ 	.byte	0x04, 0x2f
        /*0002*/ 	.short	(.L_1 - .L_0)
	.align		4
.L_0:
        /*0004*/ 	.word	index@(_Z14process_boardsPiPmS_S0_S0_S_S_S_iS_S_S_)
        /*0008*/ 	.word	0x0000007e


	//----- nvinfo : EIATTR_FRAME_SIZE
	.align		4
.L_1:
        /*000c*/ 	.byte	0x04, 0x11
        /*000e*/ 	.short	(.L_3 - .L_2)
	.align		4
.L_2:
        /*0010*/ 	.word	index@(_Z14process_boardsPiPmS_S0_S0_S_S_S_iS_S_S_)
        /*0014*/ 	.word	0x00000188


	//----- nvinfo : EIATTR_MIN_STACK_SIZE
	.align		4
.L_3:
        /*0018*/ 	.byte	0x04, 0x12
        /*001a*/ 	.short	(.L_5 - .L_4)
	.align		4
.L_4:
        /*001c*/ 	.word	index@(_Z14process_boardsPiPmS_S0_S0_S_S_S_iS_S_S_)
        /*0020*/ 	.word	0x00000188
.L_5:


//--------------------- .nv.compat                --------------------------
	.section	.nv.compat,"",@"SHT_CUDA_COMPAT_INFO"
	.align	4
        /*0000*/ 	.byte	0x02, 0x09, 0x00, 0x00, 0x02, 0x02, 0x01, 0x00, 0x02, 0x05, 0x05, 0x00, 0x03, 0x07, 0x01, 0x01
        /*0010*/ 	.byte	0x02, 0x03, 0x00, 0x00, 0x02, 0x06, 0x01, 0x00, 0x04, 0x0b, 0x08, 0x00, 0x09, 0x00, 0x00, 0x00
        /*0020*/ 	.byte	0x00, 0x00, 0x00, 0x00


//--------------------- .nv.info._Z14process_boardsPiPmS_S0_S0_S_S_S_iS_S_S_ --------------------------
	.section	.nv.info._Z14process_boardsPiPmS_S0_S0_S_S_S_iS_S_S_,"",@"SHT_CUDA_INFO"
	.sectionflags	@""
	.align	4


	//----- nvinfo : EIATTR_CUDA_API_VERSION
	.align		4
        /*0000*/ 	.byte	0x04, 0x37
        /*0002*/ 	.short	(.L_7 - .L_6)
.L_6:
        /*0004*/ 	.word	0x00000082


	//----- nvinfo : EIATTR_KPARAM_INFO
	.align		4
.L_7:
        /*0008*/ 	.byte	0x04, 0x17
        /*000a*/ 	.short	(.L_9 - .L_8)
.L_8:
        /*000c*/ 	.word	0x00000000
        /*0010*/ 	.short	0x000b
        /*0012*/ 	.short	0x0058
        /*0014*/ 	.byte	0x00, 0xf5, 0x21, 0x00


	//----- nvinfo : EIATTR_KPARAM_INFO
	.align		4
.L_9:
        /*0018*/ 	.byte	0x04, 0x17
        /*001a*/ 	.short	(.L_11 - .L_10)
.L_10:
        /*001c*/ 	.word	0x00000000
        /*0020*/ 	.short	0x000a
        /*0022*/ 	.short	0x0050
        /*0024*/ 	.byte	0x00, 0xf5, 0x21, 0x00


	//----- nvinfo : EIATTR_KPARAM_INFO
	.align		4
.L_11:
        /*0028*/ 	.byte	0x04, 0x17
        /*002a*/ 	.short	(.L_13 - .L_12)
.L_12:
        /*002c*/ 	.word	0x00000000
        /*0030*/ 	.short	0x0009
        /*0032*/ 	.short	0x0048
        /*0034*/ 	.byte	0x00, 0xf5, 0x21, 0x00


	//----- nvinfo : EIATTR_KPARAM_INFO
	.align		4
.L_13:
        /*0038*/ 	.byte	0x04, 0x17
        /*003a*/ 	.short	(.L_15 - .L_14)
.L_14:
        /*003c*/ 	.word	0x00000000
        /*0040*/ 	.short	0x0008
        /*0042*/ 	.short	0x0040
        /*0044*/ 	.byte	0x00, 0xf0, 0x11, 0x00


	//----- nvinfo : EIATTR_KPARAM_INFO
	.align		4
.L_15:
        /*0048*/ 	.byte	0x04, 0x17
        /*004a*/ 	.short	(.L_17 - .L_16)
.L_16:
        /*004c*/ 	.word	0x00000000
        /*0050*/ 	.short	0x0007
        /*0052*/ 	.short	0x0038
        /*0054*/ 	.byte	0x00, 0xf5, 0x21, 0x00


	//----- nvinfo : EIATTR_KPARAM_INFO
	.align		4
.L_17:
        /*0058*/ 	.byte	0x04, 0x17
        /*005a*/ 	.short	(.L_19 - .L_18)
.L_18:
        /*005c*/ 	.word	0x00000000
        /*0060*/ 	.short	0x0006
        /*0062*/ 	.short	0x0030
        /*0064*/ 	.byte	0x00, 0xf5, 0x21, 0x00


	//----- nvinfo : EIATTR_KPARAM_INFO
	.align		4
.L_19:
        /*0068*/ 	.byte	0x04, 0x17
        /*006a*/ 	.short	(.L_21 - .L_20)
.L_20:
        /*006c*/ 	.word	0x00000000
        /*0070*/ 	.short	0x0005
        /*0072*/ 	.short	0x0028
        /*0074*/ 	.byte	0x00, 0xf5, 0x21, 0x00


	//----- nvinfo : EIATTR_KPARAM_INFO
	.align		4
.L_21:
        /*0078*/ 	.byte	0x04, 0x17
        /*007a*/ 	.short	(.L_23 - .L_22)
.L_22:
        /*007c*/ 	.word	0x00000000
        /*0080*/ 	.short	0x0004
        /*0082*/ 	.short	0x0020
        /*0084*/ 	.byte	0x00, 0xf5, 0x21, 0x00


	//----- nvinfo : EIATTR_KPARAM_INFO
	.align		4
.L_23:
        /*0088*/ 	.byte	0x04, 0x17
        /*008a*/ 	.short	(.L_25 - .L_24)
.L_24:
        /*008c*/ 	.word	0x00000000
        /*0090*/ 	.short	0x0003
        /*0092*/ 	.short	0x0018
        /*0094*/ 	.byte	0x00, 0xf5, 0x21, 0x00


	//----- nvinfo : EIATTR_KPARAM_INFO
	.align		4
.L_25:
        /*0098*/ 	.byte	0x04, 0x17
        /*009a*/ 	.short	(.L_27 - .L_26)
.L_26:
        /*009c*/ 	.word	0x00000000
        /*00a0*/ 	.short	0x0002
        /*00a2*/ 	.short	0x0010
        /*00a4*/ 	.byte	0x00, 0xf5, 0x21, 0x00


	//----- nvinfo : EIATTR_KPARAM_INFO
	.align		4
.L_27:
        /*00a8*/ 	.byte	0x04, 0x17
        /*00aa*/ 	.short	(.L_29 - .L_28)
.L_28:
        /*00ac*/ 	.word	0x00000000
        /*00b0*/ 	.short	0x0001
        /*00b2*/ 	.short	0x0008
        /*00b4*/ 	.byte	0x00, 0xf5, 0x21, 0x00


	//----- nvinfo : EIATTR_KPARAM_INFO
	.align		4
.L_29:
        /*00b8*/ 	.byte	0x04, 0x17
        /*00ba*/ 	.short	(.L_31 - .L_30)
.L_30:
        /*00bc*/ 	.word	0x00000000
        /*00c0*/ 	.short	0x0000
        /*00c2*/ 	.short	0x0000
        /*00c4*/ 	.byte	0x00, 0xf5, 0x21, 0x00


	//----- nvinfo : EIATTR_SPARSE_MMA_MASK
	.align		4
.L_31:
        /*00c8*/ 	.byte	0x03, 0x50
        /*00ca*/ 	.short	0x0000


	//----- nvinfo : EIATTR_MAXREG_COUNT
	.align		4
        /*00cc*/ 	.byte	0x03, 0x1b
        /*00ce*/ 	.short	0x00ff


	//----- nvinfo : EIATTR_MERCURY_ISA_VERSION
	.align		4
        /*00d0*/ 	.byte	0x03, 0x5f
        /*00d2*/ 	.short	0x0101


	//----- nvinfo : EIATTR_INT_WARP_WIDE_INSTR_OFFSETS
	.align		4
        /*00d4*/ 	.byte	0x04, 0x31
        /*00d6*/ 	.short	(.L_33 - .L_32)


	//   ....[0]....
.L_32:
        /*00d8*/ 	.word	0x00000440


	//   ....[1]....
        /*00dc*/ 	.word	0x00000c30


	//   ....[2]....
        /*00e0*/ 	.word	0x00000e60


	//   ....[3]....
        /*00e4*/ 	.word	0x00002b60


	//   ....[4]....
        /*00e8*/ 	.word	0x00003540


	//   ....[5]....
        /*00ec*/ 	.word	0x000035d0


	//----- nvinfo : EIATTR_VRC_CTA_INIT_COUNT
	.align		4
.L_33:
        /*00f0*/ 	.byte	0x02, 0x4a
	.zero		1
	.zero		1


	//----- nvinfo : EIATTR_EXIT_INSTR_OFFSETS
	.align		4
        /*00f4*/ 	.byte	0x04, 0x1c
        /*00f6*/ 	.short	(.L_35 - .L_34)


	//   ....[0]....
.L_34:
        /*00f8*/ 	.word	0x00000080


	//   ....[1]....
        /*00fc*/ 	.word	0x000000d0


	//   ....[2]....
        /*0100*/ 	.word	0x00003510


	//   ....[3]....
        /*0104*/ 	.word	0x00003590


	//   ....[4]....
        /*0108*/ 	.word	0x000035c0


	//   ....[5]....
        /*010c*/ 	.word	0x00003630


	//----- nvinfo : EIATTR_CRS_STACK_SIZE
	.align		4
.L_35:
        /*0110*/ 	.byte	0x04, 0x1e
        /*0112*/ 	.short	(.L_37 - .L_36)
.L_36:
        /*0114*/ 	.word	0x00000000


	//----- nvinfo : EIATTR_CBANK_PARAM_SIZE
	.align		4
.L_37:
        /*0118*/ 	.byte	0x03, 0x19
        /*011a*/ 	.short	0x0060


	//----- nvinfo : EIATTR_PARAM_CBANK
	.align		4
        /*011c*/ 	.byte	0x04, 0x0a
        /*011e*/ 	.short	(.L_39 - .L_38)
	.align		4
.L_38:
        /*0120*/ 	.word	index@(.nv.constant0._Z14process_boardsPiPmS_S0_S0_S_S_S_iS_S_S_)
        /*0124*/ 	.short	0x0380
        /*0126*/ 	.short	0x0060


	//----- nvinfo : EIATTR_SW_WAR
	.align		4
.L_39:
        /*0128*/ 	.byte	0x04, 0x36
        /*012a*/ 	.short	(.L_41 - .L_40)
.L_40:
        /*012c*/ 	.word	0x00000008
.L_41:


//--------------------- .nv.callgraph             --------------------------
	.section	.nv.callgraph,"",@"SHT_CUDA_CALLGRAPH"
	.align	4
	.sectionentsize	8
	.align		4
        /*0000*/ 	.word	0x00000000
	.align		4
        /*0004*/ 	.word	0xffffffff
	.align		4
        /*0008*/ 	.word	0x00000000
	.align		4
        /*000c*/ 	.word	0xfffffffe
	.align		4
        /*0010*/ 	.word	0x00000000
	.align		4
        /*0014*/ 	.word	0xfffffffd
	.align		4
        /*0018*/ 	.word	0x00000000
	.align		4
        /*001c*/ 	.word	0xfffffffc


//--------------------- .text._Z14process_boardsPiPmS_S0_S0_S_S_S_iS_S_S_ --------------------------
	.section	.text._Z14process_boardsPiPmS_S0_S0_S_S_S_iS_S_S_,"ax",@progbits
	.align	128
        .global         _Z14process_boardsPiPmS_S0_S0_S_S_S_iS_S_S_
        .type           _Z14process_boardsPiPmS_S0_S0_S_S_S_iS_S_S_,@function
        .size           _Z14process_boardsPiPmS_S0_S0_S_S_S_iS_S_S_,(.L_x_15 - _Z14process_boardsPiPmS_S0_S0_S_S_S_iS_S_S_)
        .other          _Z14process_boardsPiPmS_S0_S0_S_S_S_iS_S_S_,@"STO_CUDA_ENTRY STV_DEFAULT"
_Z14process_boardsPiPmS_S0_S0_S_S_S_iS_S_S_:
.text._Z14process_boardsPiPmS_S0_S0_S_S_S_iS_S_S_:
[----:B------:R-:W0:Y:S01]  /*0000*/  LDC R1, c[0x0][0x37c] ;  /* 0x0000df00ff017b82 */ /* 0x000e220000000800 */
[----:B------:R-:W1:Y:S07]  /*0010*/  S2R R0, SR_TID.X ;  /* 0x0000000000007919 */ /* 0x000e6e0000002100 */
[----:B------:R-:W1:Y:S01]  /*0020*/  S2UR UR4, SR_CTAID.X ;  /* 0x00000000000479c3 */ /* 0x000e620000002500 */
[----:B------:R-:W2:Y:S01]  /*0030*/  LDCU UR5, c[0x0][0x3c0] ;  /* 0x00007800ff0577ac */ /* 0x000ea20008000800 */
[----:B0-----:R-:W-:-:S06]  /*0040*/  VIADD R1, R1, 0xfffffe78 ;  /* 0xfffffe7801017836 */ /* 0x001fcc0000000000 */
[----:B------:R-:W1:Y:S02]  /*0050*/  LDC R71, c[0x0][0x360] ;  /* 0x0000d800ff477b82 */ /* 0x000e640000000800 */
[----:B-1----:R-:W-:-:S05]  /*0060*/  IMAD R71, R71, UR4, R0 ;  /* 0x0000000447477c24 */ /* 0x002fca000f8e0200 */
[----:B--2---:R-:W-:-:S13]  /*0070*/  ISETP.GE.AND P0, PT, R71, UR5, PT ;  /* 0x0000000547007c0c */ /* 0x004fda000bf06270 */
[----:B------:R-:W-:Y:S05]  /*0080*/  @P0 EXIT ;  /* 0x000000000000094d */ /* 0x000fea0003800000 */
[----:B------:R-:W0:Y:S01]  /*0090*/  LDC.64 R2, c[0x0][0x3b0] ;  /* 0x0000ec00ff027b82 */ /* 0x000e220000000a00 */
[----:B------:R-:W0:Y:S02]  /*00a0*/  LDCU.64 UR6, c[0x0][0x358] ;  /* 0x00006b00ff0677ac */ /* 0x000e240008000a00 */
[----:B0-----:R-:W2:Y:S02]  /*00b0*/  LDG.E R2, desc[UR6][R2.64] ;  /* 0x0000000602027981 */ /* 0x001ea4000c1e1900 */
[----:B--2---:R-:W-:-:S13]  /*00c0*/  ISETP.NE.AND P0, PT, R2, RZ, PT ;  /* 0x000000ff0200720c */ /* 0x004fda0003f05270 */
[----:B------:R-:W-:Y:S05]  /*00d0*/  @P0 EXIT ;  /* 0x000000000000094d */ /* 0x000fea0003800000 */
[----:B------:R-:W0:Y:S01]  /*00e0*/  LDC.64 R56, c[0x0][0x380] ;  /* 0x0000e000ff387b82 */ /* 0x000e220000000a00 */
[----:B------:R-:W-:-:S04]  /*00f0*/  IMAD R3, R71, 0x31, RZ ;  /* 0x0000003147037824 */ /* 0x000fc800078e02ff */
[----:B0-----:R-:W-:-:S05]  /*0100*/  IMAD.WIDE R56, R3, 0x4, R56 ;  /* 0x0000000403387825 */ /* 0x001fca00078e0238 */
[----:B------:R-:W2:Y:S04]  /*0110*/  LDG.E R49, desc[UR6][R56.64+0x18] ;  /* 0x0000180638317981 */ /* 0x000ea8000c1e1900 */
[----:B------:R-:W3:Y:S04]  /*0120*/  LDG.E R46, desc[UR6][R56.64+0x1c] ;  /* 0x00001c06382e7981 */ /* 0x000ee8000c1e1900 */
[----:B------:R-:W4:Y:S04]  /*0130*/  LDG.E R47, desc[UR6][R56.64+0x20] ;  /* 0x00002006382f7981 */ /* 0x000f28000c1e1900 */
[----:B------:R-:W5:Y:S04]  /*0140*/  LDG.E R44, desc[UR6][R56.64+0x24] ;  /* 0x00002406382c7981 */ /* 0x000f68000c1e1900 */
        /* <DEDUP_REMOVED lines=44> */
[----:B------:R2:W5:Y:S01]  /*0410*/  LDG.E R16, desc[UR6][R56.64+0x94] ;  /* 0x0000940638107981 */ /* 0x000562000c1e1900 */
[----:B------:R-:W0:Y:S01]  /*0420*/  S2R R0, SR_LANEID ;  /* 0x0000000000007919 */ /* 0x000e220000000000 */
[----:B------:R-:W1:Y:S01]  /*0430*/  LDC.64 R60, c[0x0][0x3c8] ;  /* 0x0000f200ff3c7b82 */ /* 0x000e620000000a00 */
[----:B------:R-:W-:-:S02]  /*0440*/  VOTEU.ANY UR4, UPT, PT ;  /* 0x0000000000047886 */ /* 0x000fc400038e0100 */
[----:B------:R-:W-:Y:S02]  /*0450*/  UFLO.U32 UR5, UR4 ;  /* 0x00000004000572bd */ /* 0x000fe400080e0000 */
[----:B------:R-:W1:Y:S04]  /*0460*/  POPC R5, UR4 ;  /* 0x0000000400057d09 */ /* 0x000e680008000000 */
[----:B0-----:R-:W-:-:S13]  /*0470*/  ISETP.EQ.U32.AND P0, PT, R0, UR5, PT ;  /* 0x0000000500007c0c */ /* 0x001fda000bf02070 */
[----:B-1----:R0:W-:Y:S01]  /*0480*/  @P0 REDG.E.ADD.STRONG.GPU desc[UR6][R60.64], R5 ;  /* 0x000000053c00098e */ /* 0x0021e2000c12e106 */
[----:B------:R-:W-:Y:S01]  /*0490*/  BSSY B0, `(.L_x_0) ;  /* 0x0000306000007945 */ /* 0x000fe20003800000 */
[----:B------:R-:W-:Y:S02]  /*04a0*/  IMAD.MOV.U32 R120, RZ, RZ, R1 ;  /* 0x000000ffff787224 */ /* 0x000fe400078e0001 */
[----:B------:R-:W-:Y:S02]  /*04b0*/  IMAD.MOV.U32 R0, RZ, RZ, RZ ;  /* 0x000000ffff007224 */ /* 0x000fe400078e00ff */
[----:B------:R-:W-:Y:S02]  /*04c0*/  VIADD R82, R1, 0xc4 ;  /* 0x000000c401527836 */ /* 0x000fe40000000000 */
[----:B--2---:R-:W-:Y:S02]  /*04d0*/  IMAD.MOV.U32 R56, RZ, RZ, R49 ;  /* 0x000000ffff387224 */ /* 0x004fe400078e0031 */
[----:B---3--:R-:W-:Y:S01]  /*04e0*/  IMAD.MOV.U32 R57, RZ, RZ, R46 ;  /* 0x000000ffff397224 */ /* 0x008fe200078e002e */
[----:B----4-:R-:W-:Y:S01]  /*04f0*/  MOV R58, R47 ;  /* 0x0000002f003a7202 */ /* 0x010fe20000000f00 */
[----:B-----5:R-:W-:-:S02]  /*0500*/  IMAD.MOV.U32 R59, RZ, RZ, R44 ;  /* 0x000000ffff3b7224 */ /* 0x020fc400078e002c */
[----:B0-----:R-:W-:Y:S02]  /*0510*/  IMAD.MOV.U32 R60, RZ, RZ, R45 ;  /* 0x000000ffff3c7224 */ /* 0x001fe400078e002d */
[----:B------:R-:W-:Y:S01]  /*0520*/  IMAD.MOV.U32 R61, RZ, RZ, R42 ;  /* 0x000000ffff3d7224 */ /* 0x000fe200078e002a */
[----:B------:R-:W-:Y:S01]  /*0530*/  MOV R62, R43 ;  /* 0x0000002b003e7202 */ /* 0x000fe20000000f00 */
[----:B------:R-:W-:Y:S02]  /*0540*/  IMAD.MOV.U32 R63, RZ, RZ, R40 ;  /* 0x000000ffff3f7224 */ /* 0x000fe400078e0028 */
[----:B------:R-:W-:Y:S02]  /*0550*/  IMAD.MOV.U32 R64, RZ, RZ, R41 ;  /* 0x000000ffff407224 */ /* 0x000fe400078e0029 */
[----:B------:R-:W-:Y:S02]  /*0560*/  IMAD.MOV.U32 R65, RZ, RZ, R38 ;  /* 0x000000ffff417224 */ /* 0x000fe400078e0026 */
[----:B------:R-:W-:-:S02]  /*0570*/  IMAD.MOV.U32 R2, RZ, RZ, R53 ;  /* 0x000000ffff027224 */ /* 0x000fc400078e0035 */
[----:B------:R-:W-:Y:S01]  /*0580*/  IMAD.MOV.U32 R3, RZ, RZ, R50 ;  /* 0x000000ffff037224 */ /* 0x000fe200078e0032 */
[----:B------:R0:W-:Y:S01]  /*0590*/  STL.64 [R1+0x18], R56 ;  /* 0x0000183801007387 */ /* 0x0001e20000100a00 */
[----:B------:R-:W-:-:S03]  /*05a0*/  MOV R66, R39 ;  /* 0x0000002700427202 */ /* 0x000fc60000000f00 */
[----:B------:R1:W-:Y:S01]  /*05b0*/  STL.64 [R1+0x20], R58 ;  /* 0x0000203a01007387 */ /* 0x0003e20000100a00 */
[----:B------:R-:W-:-:S03]  /*05c0*/  IMAD.MOV.U32 R67, RZ, RZ, R36 ;  /* 0x000000ffff437224 */ /* 0x000fc600078e0024 */
[----:B------:R2:W-:Y:S04]  /*05d0*/  STL.64 [R1+0x28], R60 ;  /* 0x0000283c01007387 */ /* 0x0005e80000100a00 */
[----:B------:R3:W-:Y:S01]  /*05e0*/  STL.64 [R1+0x30], R62 ;  /* 0x0000303e01007387 */ /* 0x0007e20000100a00 */
[----:B0-----:R-:W-:Y:S02]  /*05f0*/  IMAD.MOV.U32 R56, RZ, RZ, R33 ;  /* 0x000000ffff387224 */ /* 0x001fe400078e0021 */
[----:B------:R-:W-:Y:S01]  /*0600*/  IMAD.MOV.U32 R57, RZ, RZ, R30 ;  /* 0x000000ffff397224 */ /* 0x000fe200078e001e */
[----:B------:R0:W-:Y:S01]  /*0610*/  STL.64 [R1+0x38], R64 ;  /* 0x0000384001007387 */ /* 0x0001e20000100a00 */
[----:B-1----:R-:W-:-:S03]  /*0620*/  MOV R58, R31 ;  /* 0x0000001f003a7202 */ /* 0x002fc60000000f00 */
[----:B------:R1:W-:Y:S01]  /*0630*/  STL.64 [R1+0x8], R2 ;  /* 0x0000080201007387 */ /* 0x0003e20000100a00 */
[----:B------:R-:W-:Y:S02]  /*0640*/  IMAD.MOV.U32 R59, RZ, RZ, R28 ;  /* 0x000000ffff3b7224 */ /* 0x000fe400078e001c */
[----:B--2---:R-:W-:Y:S02]  /*0650*/  IMAD.MOV.U32 R60, RZ, RZ, R29 ;  /* 0x000000ffff3c7224 */ /* 0x004fe400078e001d */
[----:B------:R-:W-:Y:S01]  /*0660*/  IMAD.MOV.U32 R61, RZ, RZ, R26 ;  /* 0x000000ffff3d7224 */ /* 0x000fe200078e001a */
[----:B---3--:R-:W-:Y:S01]  /*0670*/  MOV R62, R27 ;  /* 0x0000001b003e7202 */ /* 0x008fe20000000f00 */
[----:B------:R-:W-:Y:S02]  /*0680*/  IMAD.MOV.U32 R63, RZ, RZ, R24 ;  /* 0x000000ffff3f7224 */ /* 0x000fe400078e0018 */
[----:B0-----:R-:W-:Y:S02]  /*0690*/  IMAD.MOV.U32 R64, RZ, RZ, R25 ;  /* 0x000000ffff407224 */ /* 0x001fe400078e0019 */
[----:B------:R-:W-:-:S02]  /*06a0*/  IMAD.MOV.U32 R65, RZ, RZ, R22 ;  /* 0x000000ffff417224 */ /* 0x000fc400078e0016 */
[----:B-1----:R-:W-:Y:S02]  /*06b0*/  IMAD.MOV.U32 R2, RZ, RZ, R37 ;  /* 0x000000ffff027224 */ /* 0x002fe400078e0025 */
[----:B------:R-:W-:Y:S01]  /*06c0*/  IMAD.MOV.U32 R3, RZ, RZ, R34 ;  /* 0x000000ffff037224 */ /* 0x000fe200078e0022 */
[----:B------:R0:W-:Y:S04]  /*06d0*/  STL.64 [R1+0x40], R66 ;  /* 0x0000404201007387 */ /* 0x0001e80000100a00 */
[----:B------:R1:W-:Y:S04]  /*06e0*/  STL.64 [R1+0x58], R56 ;  /* 0x0000583801007387 */ /* 0x0003e80000100a00 */
[----:B------:R2:W-:Y:S01]  /*06f0*/  STL.64 [R1+0x60], R58 ;  /* 0x0000603a01007387 */ /* 0x0005e20000100a00 */
[----:B------:R-:W-:-:S03]  /*0700*/  IMAD.MOV.U32 R68, RZ, RZ, R21 ;  /* 0x000000ffff447224 */ /* 0x000fc600078e0015 */
[----:B------:R3:W-:Y:S01]  /*0710*/  STL.64 [R1+0x68], R60 ;  /* 0x0000683c01007387 */ /* 0x0007e20000100a00 */
[----:B0-----:R-:W-:Y:S01]  /*0720*/  MOV R66, R23 ;  /* 0x0000001700427202 */ /* 0x001fe20000000f00 */
[----:B------:R-:W-:Y:S02]  /*0730*/  IMAD.MOV.U32 R67, RZ, RZ, R20 ;  /* 0x000000ffff437224 */ /* 0x000fe400078e0014 */
[----:B------:R-:W-:Y:S01]  /*0740*/  STL.64 [R1+0x70], R62 ;  /* 0x0000703e01007387 */ /* 0x000fe20000100a00 */
[----:B------:R-:W-:Y:S02]  /*0750*/  IMAD.MOV.U32 R69, RZ, RZ, R18 ;  /* 0x000000ffff457224 */ /* 0x000fe400078e0012 */
[----:B-1----:R-:W-:Y:S01]  /*0760*/  IMAD.MOV.U32 R56, RZ, RZ, R17 ;  /* 0x000000ffff387224 */ /* 0x002fe200078e0011 */
[----:B------:R-:W-:Y:S01]  /*0770*/  STL.64 [R1+0x78], R64 ;  /* 0x0000784001007387 */ /* 0x000fe20000100a00 */
[----:B------:R-:W-:-:S03]  /*0780*/  IMAD.MOV.U32 R57, RZ, RZ, R14 ;  /* 0x000000ffff397224 */ /* 0x000fc600078e000e */
[----:B------:R0:W-:Y:S01]  /*0790*/  STL.64 [R1+0x48], R2 ;  /* 0x0000480201007387 */ /* 0x0001e20000100a00 */
[----:B--2---:R-:W-:Y:S01]  /*07a0*/  MOV R58, R15 ;  /* 0x0000000f003a7202 */ /* 0x004fe20000000f00 */
[----:B------:R-:W-:Y:S02]  /*07b0*/  IMAD.MOV.U32 R59, RZ, RZ, R12 ;  /* 0x000000ffff3b7224 */ /* 0x000fe400078e000c */
[----:B---3--:R-:W-:Y:S01]  /*07c0*/  IMAD.MOV.U32 R60, RZ, RZ, R13 ;  /* 0x000000ffff3c7224 */ /* 0x008fe200078e000d */
[----:B0-----:R-:W0:Y:S01]  /*07d0*/  LDC.64 R2, c[0x0][0x388] ;  /* 0x0000e200ff027b82 */ /* 0x001e220000000a00 */
[----:B------:R-:W-:Y:S01]  /*07e0*/  IMAD.MOV.U32 R61, RZ, RZ, R10 ;  /* 0x000000ffff3d7224 */ /* 0x000fe200078e000a */
[----:B------:R-:W-:Y:S01]  /*07f0*/  MOV R5, R52 ;  /* 0x0000003400057202 */ /* 0x000fe20000000f00 */
[----:B------:R-:W-:Y:S02]  /*0800*/  IMAD.MOV.U32 R62, RZ, RZ, R11 ;  /* 0x000000ffff3e7224 */ /* 0x000fe400078e000b */
[----:B------:R-:W-:-:S02]  /*0810*/  IMAD.MOV.U32 R63, RZ, RZ, R8 ;  /* 0x000000ffff3f7224 */ /* 0x000fc400078e0008 */
[----:B------:R-:W-:Y:S01]  /*0820*/  IMAD.MOV.U32 R64, RZ, RZ, R9 ;  /* 0x000000ffff407224 */ /* 0x000fe200078e0009 */
[----:B------:R-:W-:Y:S01]  /*0830*/  MOV R65, R6 ;  /* 0x0000000600417202 */ /* 0x000fe20000000f00 */
[----:B------:R-:W-:Y:S04]  /*0840*/  STL.64 [R1+0x80], R66 ;  /* 0x0000804201007387 */ /* 0x000fe80000100a00 */
[----:B------:R-:W-:Y:S04]  /*0850*/  STL.64 [R1+0x88], R68 ;  /* 0x0000884401007387 */ /* 0x000fe80000100a00 */
[----:B------:R-:W-:Y:S04]  /*0860*/  STL.64 [R1+0x98], R56 ;  /* 0x0000983801007387 */ /* 0x000fe80000100a00 */
[----:B------:R-:W-:Y:S01]  /*0870*/  STL.64 [R1+0xa0], R58 ;  /* 0x0000a03a01007387 */ /* 0x000fe20000100a00 */
[----:B------:R-:W-:-:S03]  /*0880*/  MOV R54, R51 ;  /* 0x0000003300367202 */ /* 0x000fc60000000f00 */
[----:B------:R-:W-:Y:S01]  /*0890*/  STL.64 [R1+0xa8], R60 ;  /* 0x0000a83c01007387 */ /* 0x000fe20000100a00 */
[----:B------:R-:W-:-:S03]  /*08a0*/  IMAD.MOV.U32 R55, RZ, RZ, R48 ;  /* 0x000000ffff377224 */ /* 0x000fc600078e0030 */
[----:B------:R-:W-:Y:S04]  /*08b0*/  STL.64 [R1], R4 ;  /* 0x0000000401007387 */ /* 0x000fe80000100a00 */
[----:B------:R-:W-:Y:S04]  /*08c0*/  STL.64 [R1+0xb0], R62 ;  /* 0x0000b03e01007387 */ /* 0x000fe80000100a00 */
[----:B------:R-:W-:Y:S04]  /*08d0*/  STL.64 [R1+0xb8], R64 ;  /* 0x0000b84001007387 */ /* 0x000fe80000100a00 */
[----:B------:R-:W-:Y:S04]  /*08e0*/  STL [R1+0xc0], R7 ;  /* 0x0000c00701007387 */ /* 0x000fe80000100800 */
[----:B------:R1:W-:Y:S02]  /*08f0*/  STL.64 [R1+0x10], R54 ;  /* 0x0000103601007387 */ /* 0x0003e40000100a00 */
[----:B-1----:R-:W-:Y:S01]  /*0900*/  MOV R54, R35 ;  /* 0x0000002300367202 */ /* 0x002fe20000000f00 */
[----:B------:R-:W-:-:S05]  /*0910*/  IMAD.MOV.U32 R55, RZ, RZ, R32 ;  /* 0x000000ffff377224 */ /* 0x000fca00078e0020 */
[----:B------:R1:W-:Y:S01]  /*0920*/  STL.64 [R1+0x50], R54 ;  /* 0x0000503601007387 */ /* 0x0003e20000100a00 */
[----:B0-----:R-:W-:Y:S01]  /*0930*/  IMAD.WIDE R2, R71, 0x8, R2 ;  /* 0x0000000847027825 */ /* 0x001fe200078e0202 */
[----:B-1----:R-:W-:-:S03]  /*0940*/  MOV R54, R19 ;  /* 0x0000001300367202 */ /* 0x002fc60000000f00 */
[----:B------:R-:W-:-:S05]  /*0950*/  IMAD.MOV.U32 R55, RZ, RZ, R16 ;  /* 0x000000ffff377224 */ /* 0x000fca00078e0010 */
[----:B------:R0:W-:Y:S02]  /*0960*/  STL.64 [R1+0x90], R54 ;  /* 0x0000903601007387 */ /* 0x0001e40000100a00 */
[----:B0-----:R-:W-:-:S07]  /*0970*/  PRMT R54, RZ, 0x7610, R54 ;  /* 0x00007610ff367816 */ /* 0x001fce0000000036 */
.L_x_13:
[----:B------:R-:W-:Y:S01]  /*0980*/  HFMA2 R111, -RZ, RZ, 0, 0 ;  /* 0x00000000ff6f7431 */ /* 0x000fe200000001ff */
[----:B------:R-:W-:Y:S06]  /*0990*/  BSSY B1, `(.L_x_1) ;  /* 0x00002b2000017945 */ /* 0x000fec0003800000 */
.L_x_12:
[----:B------:R-:W-:-:S04]  /*09a0*/  IMAD R5, R0, 0x7, R111 ;  /* 0x0000000700057824 */ /* 0x000fc800078e026f */
[----:B------:R-:W-:-:S06]  /*09b0*/  IMAD R5, R5, 0x4, R120 ;  /* 0x0000000405057824 */ /* 0x000fcc00078e0278 */
[----:B------:R-:W2:Y:S01]  /*09c0*/  LDL R5, [R5] ;  /* 0x0000000005057983 */ /* 0x000ea20000100800 */
[----:B------:R-:W-:Y:S01]  /*09d0*/  BSSY B2, `(.L_x_2) ;  /* 0x00002aa000027945 */ /* 0x000fe20003800000 */
[----:B--2---:R-:W-:-:S13]  /*09e0*/  ISETP.NE.AND P0, PT, R5, 0x1, PT ;  /* 0x000000010500780c */ /* 0x004fda0003f05270 */
[----:B------:R-:W-:Y:S05]  /*09f0*/  @P0 BRA `(.L_x_3) ;  /* 0x00000028009c0947 */ /* 0x000fea0003800000 */
[----:B------:R-:W-:-:S07]  /*0a00*/  IMAD.MOV.U32 R113, RZ, RZ, -0x1 ;  /* 0xffffffffff717424 */ /* 0x000fce00078e00ff */
.L_x_11:
[----:B------:R-:W-:Y:S01]  /*0a10*/  IMAD R110, R113, 0x2, R0 ;  /* 0x00000002716e7824 */ /* 0x000fe200078e0200 */
[----:B------:R-:W-:Y:S04]  /*0a20*/  BSSY B3, `(.L_x_4) ;  /* 0x00002a1000037945 */ /* 0x000fe80003800000 */
[----:B------:R-:W-:-:S04]  /*0a30*/  VIADDMNMX.U32 R5, R110, -R113, R110, !PT ;  /* 0x800000716e057246 */ /* 0x000fc8000780006e */
[----:B------:R-:W-:-:S13]  /*0a40*/  ISETP.GT.U32.AND P0, PT, R5, 0x6, PT ;  /* 0x000000060500780c */ /* 0x000fda0003f04070 */
[----:B------:R-:W-:Y:S05]  /*0a50*/  @P0 BRA `(.L_x_5) ;  /* 0x0000002800740947 */ /* 0x000fea0003800000 */
[--C-:B------:R-:W-:Y:S01]  /*0a60*/  IMAD R110, R110, 0x7, R111.reuse ;  /* 0x000000076e6e7824 */ /* 0x100fe200078e026f */
[----:B------:R-:W-:Y:S01]  /*0a70*/  MOV R112, 0xfffffffe ;  /* 0xfffffffe00707802 */ /* 0x000fe20000000f00 */
[----:B------:R-:W-:Y:S02]  /*0a80*/  IMAD.MOV.U32 R114, RZ, RZ, -0x3 ;  /* 0xfffffffdff727424 */ /* 0x000fe400078e00ff */
[--C-:B------:R-:W-:Y:S02]  /*0a90*/  IMAD.MOV.U32 R115, RZ, RZ, R111.reuse ;  /* 0x000000ffff737224 */ /* 0x100fe400078e006f */
[----:B------:R-:W-:Y:S02]  /*0aa0*/  IMAD.MOV.U32 R116, RZ, RZ, R111 ;  /* 0x000000ffff747224 */ /* 0x000fe400078e006f */
[----:B------:R-:W-:-:S07]  /*0ab0*/  IMAD R117, R113, -0x7, R110 ;  /* 0xfffffff971757824 */ /* 0x000fce00078e026e */
.L_x_10:
[----:B------:R-:W-:Y:S01]  /*0ac0*/  VIADD R5, R114, 0x2 ;  /* 0x0000000272057836 */ /* 0x000fe20000000000 */
[----:B------:R-:W-:Y:S01]  /*0ad0*/  IADD3 R56, PT, PT, R116, -0x1, RZ ;  /* 0xffffffff74387810 */ /* 0x000fe20007ffe0ff */
[----:B------:R-:W-:Y:S05]  /*0ae0*/  YIELD ;  /* 0x0000000000007946 */ /* 0x000fea0003800000 */
[----:B------:R-:W-:Y:S01]  /*0af0*/  IABS R55, R113 ;  /* 0x0000007100377213 */ /* 0x000fe20000000000 */
[----:B------:R-:W-:Y:S01]  /*0b00*/  BSSY.RECONVERGENT B4, `(.L_x_6) ;  /* 0x000028a000047945 */ /* 0x000fe20003800200 */
[----:B------:R-:W-:Y:S02]  /*0b10*/  VIADDMNMX.U32 R56, R115, 0xfffffffe, R56, !PT ;  /* 0xfffffffe73387846 */ /* 0x000fe40007800038 */
[----:B------:R-:W-:Y:S01]  /*0b20*/  IABS R57, R5 ;  /* 0x0000000500397213 */ /* 0x000fe20000000000 */
[----:B------:R-:W-:Y:S01]  /*0b30*/  IMAD.MOV.U32 R5, RZ, RZ, R55 ;  /* 0x000000ffff057224 */ /* 0x000fe200078e0037 */
[----:B------:R-:W-:-:S03]  /*0b40*/  ISETP.GT.U32.AND P0, PT, R56, 0x6, PT ;  /* 0x000000063800780c */ /* 0x000fc60003f04070 */
[----:B------:R-:W-:-:S05]  /*0b50*/  IMAD.MOV.U32 R56, RZ, RZ, R57 ;  /* 0x000000ffff387224 */ /* 0x000fca00078e0039 */
[----:B------:R-:W-:-:S13]  /*0b60*/  ISETP.EQ.OR P0, PT, R5, R56, P0 ;  /* 0x000000380500720c */ /* 0x000fda0000702670 */
[----:B------:R-:W-:Y:S05]  /*0b70*/  @P0 BRA `(.L_x_7) ;  /* 0x0000002800080947 */ /* 0x000fea0003800000 */
[----:B------:R-:W-:-:S05]  /*0b80*/  IADD3 R5, PT, PT, R117, -0x1, RZ ;  /* 0xffffffff75057810 */ /* 0x000fca0007ffe0ff */
[----:B------:R-:W-:-:S05]  /*0b90*/  IMAD R60, R5, 0x4, R120 ;  /* 0x00000004053c7824 */ /* 0x000fca00078e0278 */
[----:B------:R-:W2:Y:S02]  /*0ba0*/  LDL R5, [R60] ;  /* 0x000000003c057983 */ /* 0x000ea40000100800 */
[----:B--2---:R-:W-:-:S13]  /*0bb0*/  ISETP.NE.AND P0, PT, R5, 0x1, PT ;  /* 0x000000010500780c */ /* 0x004fda0003f05270 */
[----:B------:R-:W-:Y:S05]  /*0bc0*/  @P0 BRA `(.L_x_7) ;  /* 0x0000002400f40947 */ /* 0x000fea0003800000 */
[----:B------:R-:W-:-:S04]  /*0bd0*/  VIADD R5, R110, 0xfffffffe ;  /* 0xfffffffe6e057836 */ /* 0x000fc80000000000 */
[----:B------:R-:W-:-:S05]  /*0be0*/  IMAD R62, R5, 0x4, R120 ;  /* 0x00000004053e7824 */ /* 0x000fca00078e0278 */
[----:B------:R-:W2:Y:S02]  /*0bf0*/  LDL R5, [R62] ;  /* 0x000000003e057983 */ /* 0x000ea40000100800 */
[----:B--2---:R-:W-:-:S13]  /*0c00*/  ISETP.NE.AND P0, PT, R5, RZ, PT ;  /* 0x000000ff0500720c */ /* 0x004fda0003f05270 */
[----:B------:R-:W-:Y:S05]  /*0c10*/  @P0 BRA `(.L_x_7) ;  /* 0x0000002400e00947 */ /* 0x000fea0003800000 */
[----:B------:R-:W0:Y:S01]  /*0c20*/  S2R R118, SR_LANEID ;  /* 0x0000000000767919 */ /* 0x000e220000000000 */
[----:B------:R-:W-:Y:S01]  /*0c30*/  VOTEU.ANY UR4, UPT, PT ;  /* 0x0000000000047886 */ /* 0x000fe200038e0100 */
[----:B------:R-:W1:Y:S01]  /*0c40*/  LDC.64 R58, c[0x0][0x3a8] ;  /* 0x0000ea00ff3a7b82 */ /* 0x000e620000000a00 */
[----:B------:R-:W0:Y:S08]  /*0c50*/  FLO.U32 R5, UR4 ;  /* 0x0000000400057d00 */ /* 0x000e3000080e0000 */
[----:B------:R-:W1:Y:S01]  /*0c60*/  POPC R55, UR4 ;  /* 0x0000000400377d09 */ /* 0x000e620008000000 */
[----:B0-----:R-:W-:-:S13]  /*0c70*/  ISETP.EQ.U32.AND P0, PT, R5, R118, PT ;  /* 0x000000760500720c */ /* 0x001fda0003f02070 */
[----:B-1----:R0:W2:Y:S01]  /*0c80*/  @P0 ATOMG.E.ADD.STRONG.GPU PT, R54, desc[UR6][R58.64], R55 ;  /* 0x800000373a3609a8 */ /* 0x0020a200081ef106 */
[----:B------:R-:W-:Y:S01]  /*0c90*/  IMAD R57, R0, 0x7, R111 ;  /* 0x0000000700397824 */ /* 0x000fe200078e026f */
[----:B------:R-:W0:Y:S02]  /*0ca0*/  S2R R56, SR_LTMASK ;  /* 0x0000000000387919 */ /* 0x000e240000003900 */
[----:B------:R-:W-:Y:S04]  /*0cb0*/  STL [R1+0xc4], R4 ;  /* 0x0000c40401007387 */ /* 0x000fe80000100800 */
[----:B------:R-:W-:Y:S04]  /*0cc0*/  STL.64 [R1+0xc8], R52 ;  /* 0x0000c83401007387 */ /* 0x000fe80000100a00 */
[----:B------:R-:W-:Y:S04]  /*0cd0*/  STL.64 [R1+0xd0], R50 ;  /* 0x0000d03201007387 */ /* 0x000fe80000100a00 */
[----:B------:R-:W-:Y:S04]  /*0ce0*/  STL.64 [R1+0xd8], R48 ;  /* 0x0000d83001007387 */ /* 0x000fe80000100a00 */
[----:B------:R-:W-:Y:S04]  /*0cf0*/  STL.64 [R1+0xe0], R46 ;  /* 0x0000e02e01007387 */ /* 0x000fe80000100a00 */
[----:B------:R-:W-:Y:S04]  /*0d00*/  STL.64 [R1+0xe8], R44 ;  /* 0x0000e82c01007387 */ /* 0x000fe80000100a00 */
[----:B------:R-:W-:Y:S01]  /*0d10*/  STL.64 [R1+0xf0], R42 ;  /* 0x0000f02a01007387 */ /* 0x000fe20000100a00 */
[----:B0-----:R-:W-:-:S03]  /*0d20*/  LOP3.LUT R55, R56, UR4, RZ, 0xc0, !PT ;  /* 0x0000000438377c12 */ /* 0x001fc6000f8ec0ff */
[----:B------:R-:W-:Y:S01]  /*0d30*/  STL.64 [R1+0xf8], R40 ;  /* 0x0000f82801007387 */ /* 0x000fe20000100a00 */
[----:B------:R-:W0:Y:S03]  /*0d40*/  POPC R56, R55 ;  /* 0x0000003700387309 */ /* 0x000e260000000000 */
[----:B------:R-:W-:Y:S04]  /*0d50*/  STL.64 [R1+0x100], R38 ;  /* 0x0001002601007387 */ /* 0x000fe80000100a00 */
        /* <DEDUP_REMOVED lines=16> */
[----:B--2---:R1:W0:Y:S02]  /*0e60*/  SHFL.IDX PT, R5, R54, R5, 0x1f ;  /* 0x00001f0536057589 */ /* 0x00422400000e0000 */
[----:B-1----:R-:W-:Y:S01]  /*0e70*/  LEA R54, R57, R82, 0x2 ;  /* 0x0000005239367211 */ /* 0x002fe200078e10ff */
[----:B------:R-:W-:-:S04]  /*0e80*/  IMAD.MOV.U32 R57, RZ, RZ, 0x1 ;  /* 0x00000001ff397424 */ /* 0x000fc800078e00ff */
[----:B------:R1:W-:Y:S04]  /*0e90*/  STL [R54], RZ ;  /* 0x000000ff36007387 */ /* 0x0003e80000100800 */
[----:B------:R1:W-:Y:S04]  /*0ea0*/  STL [R60+0xc4], RZ ;  /* 0x0000c4ff3c007387 */ /* 0x0003e80000100800 */
[----:B------:R1:W-:Y:S01]  /*0eb0*/  STL [R62+0xc4], R57 ;  /* 0x0000c4393e007387 */ /* 0x0003e20000100800 */
[----:B0-----:R-:W-:-:S05]  /*0ec0*/  IMAD.IADD R5, R5, 0x1, R56 ;  /* 0x0000000105057824 */ /* 0x001fca00078e0238 */
[----:B------:R-:W-:-:S13]  /*0ed0*/  ISETP.GT.AND P0, PT, R5, 0x98967f, PT ;  /* 0x0098967f0500780c */ /* 0x000fda0003f04270 */
[----:B-1----:R-:W-:Y:S05]  /*0ee0*/  @P0 BRA `(.L_x_8) ;  /* 0x0000002400b80947 */ /* 0x002fea0003800000 */
[----:B------:R-:W2:Y:S04]  /*0ef0*/  LDL R119, [R1+0xc4] ;  /* 0x0000c40001777983 */ /* 0x000ea80000100800 */
[----:B------:R-:W3:Y:S04]  /*0f00*/  LDL.64 R54, [R1+0xc8] ;  /* 0x0000c80001367983 */ /* 0x000ee80000100a00 */
[----:B------:R-:W4:Y:S04]  /*0f10*/  LDL.64 R56, [R1+0xd0] ;  /* 0x0000d00001387983 */ /* 0x000f280000100a00 */
[----:B------:R-:W5:Y:S04]  /*0f20*/  LDL.64 R58, [R1+0xd8] ;  /* 0x0000d800013a7983 */ /* 0x000f680000100a00 */
        /* <DEDUP_REMOVED lines=10> */
[----:B------:R-:W5:Y:S01]  /*0fd0*/  LDL.64 R80, [R1+0x130] ;  /* 0x0001300001507983 */ /* 0x000f620000100a00 */
[----:B--2---:R-:W-:-:S02]  /*0fe0*/  ISETP.NE.AND P0, PT, R119, 0x2, PT ;  /* 0x000000027700780c */ /* 0x004fc40003f05270 */
[--C-:B---3--:R-:W-:Y:S01]  /*0ff0*/  SHF.R.S32.HI R85, RZ, 0x1f, R54.reuse ;  /* 0x0000001fff557819 */ /* 0x108fe20000011436 */
[----:B------:R-:W-:Y:S01]  /*1000*/  IMAD.MOV.U32 R84, RZ, RZ, R54 ;  /* 0x000000ffff547224 */ /* 0x000fe200078e0036 */
[----:B------:R-:W-:Y:S02]  /*1010*/  SEL R83, R119, RZ, P0 ;  /* 0x000000ff77537207 */ /* 0x000fe40000000000 */
[----:B------:R-:W-:Y:S02]  /*1020*/  ISETP.NE.AND P0, PT, R54, 0x2, PT ;  /* 0x000000023600780c */ /* 0x000fe40003f05270 */
[----:B------:R-:W-:Y:S01]  /*1030*/  SHF.R.S32.HI R89, RZ, 0x1f, R55 ;  /* 0x0000001fff597819 */ /* 0x000fe20000011437 */
[----:B------:R-:W-:Y:S01]  /*1040*/  IMAD.WIDE R84, R83, 0x3, R84 ;  /* 0x0000000353547825 */ /* 0x000fe200078e0254 */
[----:B------:R-:W-:Y:S02]  /*1050*/  MOV R88, R55 ;  /* 0x0000003700587202 */ /* 0x000fe40000000f00 */
[----:B------:R-:W-:-:S02]  /*1060*/  SHF.R.S32.HI R87, RZ, 0x1f, R83 ;  /* 0x0000001fff577819 */ /* 0x000fc40000011453 */
[----:B------:R-:W-:Y:S02]  /*1070*/  SEL R86, R83, R84, !P0 ;  /* 0x0000005453567207 */ /* 0x000fe40004000000 */
[----:B------:R-:W-:Y:S02]  /*1080*/  ISETP.NE.AND P1, PT, R55, 0x2, PT ;  /* 0x000000023700780c */ /* 0x000fe40003f25270 */
[----:B------:R-:W-:Y:S01]  /*1090*/  SEL R83, R87, R85, !P0 ;  /* 0x0000005557537207 */ /* 0x000fe20004000000 */
[----:B------:R-:W-:Y:S01]  /*10a0*/  IMAD.WIDE.U32 R88, R86, 0x3, R88 ;  /* 0x0000000356587825 */ /* 0x000fe200078e0058 */
[--C-:B----4-:R-:W-:Y:S01]  /*10b0*/  SHF.R.S32.HI R91, RZ, 0x1f, R56.reuse ;  /* 0x0000001fff5b7819 */ /* 0x110fe20000011438 */
[----:B------:R-:W2:Y:S01]  /*10c0*/  LDL.64 R84, [R1+0x138] ;  /* 0x0001380001547983 */ /* 0x000ea20000100a00 */
[----:B------:R-:W-:Y:S01]  /*10d0*/  ISETP.NE.AND P0, PT, R56, 0x2, PT ;  /* 0x000000023800780c */ /* 0x000fe20003f05270 */
[----:B------:R-:W-:Y:S01]  /*10e0*/  IMAD R87, R83, 0x3, RZ ;  /* 0x0000000353577824 */ /* 0x000fe200078e02ff */
[----:B------:R-:W-:Y:S01]  /*10f0*/  SEL R86, R86, R88, !P1 ;  /* 0x0000005856567207 */ /* 0x000fe20004800000 */
[----:B------:R-:W-:-:S04]  /*1100*/  IMAD.MOV.U32 R90, RZ, RZ, R56 ;  /* 0x000000ffff5a7224 */ /* 0x000fc800078e0038 */
[----:B------:R-:W-:Y:S01]  /*1110*/  @P1 IMAD.IADD R83, R89, 0x1, R87 ;  /* 0x0000000159531824 */ /* 0x000fe200078e0257 */
[----:B------:R-:W-:Y:S01]  /*1120*/  ISETP.NE.AND P1, PT, R57, 0x2, PT ;  /* 0x000000023900780c */ /* 0x000fe20003f25270 */
[C---:B------:R-:W-:Y:S01]  /*1130*/  IMAD.WIDE.U32 R88, R86.reuse, 0x3, R90 ;  /* 0x0000000356587825 */ /* 0x040fe200078e005a */
[----:B------:R-:W-:Y:S02]  /*1140*/  SHF.R.S32.HI R91, RZ, 0x1f, R57 ;  /* 0x0000001fff5b7819 */ /* 0x000fe40000011439 */
[----:B------:R-:W-:Y:S01]  /*1150*/  MOV R90, R57 ;  /* 0x00000039005a7202 */ /* 0x000fe20000000f00 */
[----:B------:R-:W-:Y:S01]  /*1160*/  IMAD R87, R83, 0x3, RZ ;  /* 0x0000000353577824 */ /* 0x000fe200078e02ff */
[----:B------:R-:W-:-:S03]  /*1170*/  SEL R95, R86, R88, !P0 ;  /* 0x00000058565f7207 */ /* 0x000fc60004000000 */
[----:B------:R-:W-:Y:S01]  /*1180*/  @P0 IMAD.IADD R83, R89, 0x1, R87 ;  /* 0x0000000159530824 */ /* 0x000fe200078e0257 */
[----:B-----5:R-:W-:Y:S01]  /*1190*/  SHF.R.S32.HI R89, RZ, 0x1f, R58 ;  /* 0x0000001fff597819 */ /* 0x020fe2000001143a */
[----:B------:R-:W-:Y:S01]  /*11a0*/  IMAD.WIDE.U32 R86, R95, 0x3, R90 ;  /* 0x000000035f567825 */ /* 0x000fe200078e005a */
[----:B------:R-:W-:-:S03]  /*11b0*/  ISETP.NE.AND P0, PT, R58, 0x2, PT ;  /* 0x000000023a00780c */ /* 0x000fc60003f05270 */
[----:B------:R-:W-:Y:S01]  /*11c0*/  IMAD.MOV.U32 R88, RZ, RZ, R58 ;  /* 0x000000ffff587224 */ /* 0x000fe200078e003a */
[----:B------:R-:W-:Y:S01]  /*11d0*/  SEL R95, R95, R86, !P1 ;  /* 0x000000565f5f7207 */ /* 0x000fe20004800000 */
[----:B------:R-:W-:-:S04]  /*11e0*/  IMAD R91, R83, 0x3, RZ ;  /* 0x00000003535b7824 */ /* 0x000fc800078e02ff */
[----:B------:R-:W-:-:S04]  /*11f0*/  IMAD.WIDE.U32 R88, R95, 0x3, R88 ;  /* 0x000000035f587825 */ /* 0x000fc800078e0058 */
[----:B------:R-:W-:Y:S01]  /*1200*/  @P1 IMAD.IADD R83, R87, 0x1, R91 ;  /* 0x0000000157531824 */ /* 0x000fe200078e025b */
[----:B------:R-:W-:Y:S01]  /*1210*/  SHF.R.S32.HI R93, RZ, 0x1f, R59 ;  /* 0x0000001fff5d7819 */ /* 0x000fe2000001143b */
[----:B------:R-:W3:Y:S01]  /*1220*/  LDL.64 R86, [R1+0x140] ;  /* 0x0001400001567983 */ /* 0x000ee20000100a00 */
[----:B------:R-:W-:Y:S01]  /*1230*/  SEL R88, R95, R88, !P0 ;  /* 0x000000585f587207 */ /* 0x000fe20004000000 */
[----:B------:R-:W-:Y:S01]  /*1240*/  IMAD R91, R83, 0x3, RZ ;  /* 0x00000003535b7824 */ /* 0x000fe200078e02ff */
[----:B------:R-:W-:Y:S02]  /*1250*/  MOV R92, R59 ;  /* 0x0000003b005c7202 */ /* 0x000fe40000000f00 */
[----:B------:R-:W-:Y:S01]  /*1260*/  ISETP.NE.AND P1, PT, R59, 0x2, PT ;  /* 0x000000023b00780c */ /* 0x000fe20003f25270 */
[----:B------:R-:W-:Y:S01]  /*1270*/  @P0 IMAD.IADD R83, R89, 0x1, R91 ;  /* 0x0000000159530824 */ /* 0x000fe200078e025b */
[----:B------:R-:W-:Y:S01]  /*1280*/  ISETP.NE.AND P0, PT, R60, 0x2, PT ;  /* 0x000000023c00780c */ /* 0x000fe20003f05270 */
[----:B------:R-:W-:Y:S01]  /*1290*/  IMAD.WIDE.U32 R90, R88, 0x3, R92 ;  /* 0x00000003585a7825 */ /* 0x000fe200078e005c */
[----:B------:R-:W-:-:S03]  /*12a0*/  SHF.R.S32.HI R93, RZ, 0x1f, R60 ;  /* 0x0000001fff5d7819 */ /* 0x000fc6000001143c */
[----:B------:R-:W-:Y:S01]  /*12b0*/  IMAD R89, R83, 0x3, RZ ;  /* 0x0000000353597824 */ /* 0x000fe200078e02ff */
[----:B------:R-:W-:Y:S01]  /*12c0*/  SEL R95, R88, R90, !P1 ;  /* 0x0000005a585f7207 */ /* 0x000fe20004800000 */
[----:B------:R-:W-:-:S04]  /*12d0*/  IMAD.MOV.U32 R92, RZ, RZ, R60 ;  /* 0x000000ffff5c7224 */ /* 0x000fc800078e003c */
[----:B------:R-:W-:Y:S01]  /*12e0*/  @P1 IMAD.IADD R83, R91, 0x1, R89 ;  /* 0x000000015b531824 */ /* 0x000fe200078e0259 */
[----:B------:R-:W-:Y:S01]  /*12f0*/  SHF.R.S32.HI R91, RZ, 0x1f, R61 ;  /* 0x0000001fff5b7819 */ /* 0x000fe2000001143d */
[----:B------:R-:W-:Y:S01]  /*1300*/  IMAD.WIDE.U32 R88, R95, 0x3, R92 ;  /* 0x000000035f587825 */ /* 0x000fe200078e005c */
[----:B------:R-:W-:Y:S02]  /*1310*/  MOV R90, R61 ;  /* 0x0000003d005a7202 */ /* 0x000fe40000000f00 */
[----:B------:R-:W-:Y:S01]  /*1320*/  ISETP.NE.AND P1, PT, R61, 0x2, PT ;  /* 0x000000023d00780c */ /* 0x000fe20003f25270 */
[----:B------:R-:W-:Y:S01]  /*1330*/  IMAD R93, R83, 0x3, RZ ;  /* 0x00000003535d7824 */ /* 0x000fe200078e02ff */
[----:B------:R-:W-:-:S03]  /*1340*/  SEL R95, R95, R88, !P0 ;  /* 0x000000585f5f7207 */ /* 0x000fc60004000000 */
[----:B------:R-:W-:Y:S02]  /*1350*/  @P0 IMAD.IADD R83, R89, 0x1, R93 ;  /* 0x0000000159530824 */ /* 0x000fe400078e025d */
[----:B------:R-:W-:Y:S01]  /*1360*/  IMAD.WIDE.U32 R90, R95, 0x3, R90 ;  /* 0x000000035f5a7825 */ /* 0x000fe200078e005a */
[--C-:B------:R-:W-:Y:S01]  /*1370*/  SHF.R.S32.HI R93, RZ, 0x1f, R62.reuse ;  /* 0x0000001fff5d7819 */ /* 0x100fe2000001143e */
[----:B------:R-:W4:Y:S01]  /*1380*/  LDL.64 R88, [R1+0x148] ;  /* 0x0001480001587983 */ /* 0x000f220000100a00 */
[----:B------:R-:W-:Y:S01]  /*1390*/  ISETP.NE.AND P0, PT, R62, 0x2, PT ;  /* 0x000000023e00780c */ /* 0x000fe20003f05270 */
[----:B------:R-:W-:Y:S01]  /*13a0*/  IMAD R97, R83, 0x3, RZ ;  /* 0x0000000353617824 */ /* 0x000fe200078e02ff */
[----:B------:R-:W-:Y:S01]  /*13b0*/  SEL R95, R95, R90, !P1 ;  /* 0x0000005a5f5f7207 */ /* 0x000fe20004800000 */
[----:B------:R-:W-:Y:S01]  /*13c0*/  IMAD.MOV.U32 R92, RZ, RZ, R62 ;  /* 0x000000ffff5c7224 */ /* 0x000fe200078e003e */
[----:B------:R-:W-:Y:S01]  /*13d0*/  MOV R96, R63 ;  /* 0x0000003f00607202 */ /* 0x000fe20000000f00 */
[----:B------:R-:W-:Y:S01]  /*13e0*/  @P1 IMAD.IADD R83, R91, 0x1, R97 ;  /* 0x000000015b531824 */ /* 0x000fe200078e0261 */
[----:B------:R-:W-:Y:S01]  /*13f0*/  SHF.R.S32.HI R97, RZ, 0x1f, R63 ;  /* 0x0000001fff617819 */ /* 0x000fe2000001143f */
[----:B------:R-:W-:Y:S01]  /*1400*/  IMAD.WIDE.U32 R90, R95, 0x3, R92 ;  /* 0x000000035f5a7825 */ /* 0x000fe200078e005c */
[----:B------:R-:W-:-:S03]  /*1410*/  ISETP.NE.AND P1, PT, R63, 0x2, PT ;  /* 0x000000023f00780c */ /* 0x000fc60003f25270 */
[----:B------:R-:W-:Y:S01]  /*1420*/  IMAD R93, R83, 0x3, RZ ;  /* 0x00000003535d7824 */ /* 0x000fe200078e02ff */
[----:B------:R-:W-:-:S03]  /*1430*/  SEL R95, R95, R90, !P0 ;  /* 0x0000005a5f5f7207 */ /* 0x000fc60004000000 */
[----:B------:R-:W-:Y:S01]  /*1440*/  @P0 IMAD.IADD R83, R91, 0x1, R93 ;  /* 0x000000015b530824 */ /* 0x000fe200078e025d */
[----:B------:R-:W-:Y:S01]  /*1450*/  SHF.R.S32.HI R93, RZ, 0x1f, R64 ;  /* 0x0000001fff5d7819 */ /* 0x000fe20000011440 */
        /* <DEDUP_REMOVED lines=8> */
[----:B------:R-:W5:Y:S01]  /*14e0*/  LDL.64 R90, [R1+0x150] ;  /* 0x00015000015a7983 */ /* 0x000f620000100a00 */
        /* <DEDUP_REMOVED lines=12> */
[----:B------:R-:W-:Y:S01]  /*15b0*/  ISETP.NE.AND P1, PT, R67, 0x2, PT ;  /* 0x000000024300780c */ /* 0x000fe20003f25270 */
[----:B------:R-:W-:Y:S01]  /*15c0*/  IMAD.WIDE.U32 R92, R97, 0x3, R94 ;  /* 0x00000003615c7825 */ /* 0x000fe200078e005e */
[----:B------:R-:W-:Y:S02]  /*15d0*/  SHF.R.S32.HI R95, RZ, 0x1f, R67 ;  /* 0x0000001fff5f7819 */ /* 0x000fe40000011443 */
[----:B------:R-:W-:Y:S01]  /*15e0*/  MOV R94, R67 ;  /* 0x00000043005e7202 */ /* 0x000fe20000000f00 */
[----:B------:R-:W-:Y:S01]  /*15f0*/  IMAD R101, R83, 0x3, RZ ;  /* 0x0000000353657824 */ /* 0x000fe200078e02ff */
[----:B------:R-:W-:-:S03]  /*1600*/  SEL R99, R97, R92, !P0 ;  /* 0x0000005c61637207 */ /* 0x000fc60004000000 */
[----:B------:R-:W-:Y:S02]  /*1610*/  @P0 IMAD.IADD R83, R93, 0x1, R101 ;  /* 0x000000015d530824 */ /* 0x000fe400078e0265 */
[C---:B------:R-:W-:Y:S01]  /*1620*/  IMAD.WIDE.U32 R96, R99.reuse, 0x3, R94 ;  /* 0x0000000363607825 */ /* 0x040fe200078e005e */
[----:B------:R-:W5:Y:S01]  /*1630*/  LDL.64 R92, [R1+0x158] ;  /* 0x00015800015c7983 */ /* 0x000f620000100a00 */
[--C-:B------:R-:W-:Y:S02]  /*1640*/  SHF.R.S32.HI R95, RZ, 0x1f, R68.reuse ;  /* 0x0000001fff5f7819 */ /* 0x100fe40000011444 */
[----:B------:R-:W-:Y:S01]  /*1650*/  ISETP.NE.AND P0, PT, R68, 0x2, PT ;  /* 0x000000024400780c */ /* 0x000fe20003f05270 */
[----:B------:R-:W-:Y:S01]  /*1660*/  IMAD.MOV.U32 R94, RZ, RZ, R68 ;  /* 0x000000ffff5e7224 */ /* 0x000fe200078e0044 */
[----:B------:R-:W-:Y:S01]  /*1670*/  SEL R99, R99, R96, !P1 ;  /* 0x0000006063637207 */ /* 0x000fe20004800000 */
[----:B------:R-:W-:Y:S01]  /*1680*/  IMAD R101, R83, 0x3, RZ ;  /* 0x0000000353657824 */ /* 0x000fe200078e02ff */
[----:B------:R-:W-:-:S03]  /*1690*/  MOV R96, R69 ;  /* 0x0000004500607202 */ /* 0x000fc60000000f00 */
[----:B------:R-:W-:-:S04]  /*16a0*/  IMAD.WIDE.U32 R94, R99, 0x3, R94 ;  /* 0x00000003635e7825 */ /* 0x000fc800078e005e */
[----:B------:R-:W-:Y:S01]  /*16b0*/  @P1 IMAD.IADD R83, R97, 0x1, R101 ;  /* 0x0000000161531824 */ /* 0x000fe200078e0265 */
[----:B------:R-:W-:Y:S02]  /*16c0*/  SHF.R.S32.HI R97, RZ, 0x1f, R69 ;  /* 0x0000001fff617819 */ /* 0x000fe40000011445 */
[----:B------:R-:W-:Y:S01]  /*16d0*/  SEL R99, R99, R94, !P0 ;  /* 0x0000005e63637207 */ /* 0x000fe20004000000 */
[----:B------:R-:W-:Y:S01]  /*16e0*/  IMAD R101, R83, 0x3, RZ ;  /* 0x0000000353657824 */ /* 0x000fe200078e02ff */
[----:B------:R-:W-:-:S03]  /*16f0*/  ISETP.NE.AND P1, PT, R69, 0x2, PT ;  /* 0x000000024500780c */ /* 0x000fc60003f25270 */
[----:B------:R-:W-:Y:S01]  /*1700*/  @P0 IMAD.IADD R83, R95, 0x1, R101 ;  /* 0x000000015f530824 */ /* 0x000fe200078e0265 */
[----:B------:R-:W-:Y:S01]  /*1710*/  ISETP.NE.AND P0, PT, R70, 0x2, PT ;  /* 0x000000024600780c */ /* 0x000fe20003f05270 */
[----:B------:R-:W-:Y:S01]  /*1720*/  IMAD.WIDE.U32 R94, R99, 0x3, R96 ;  /* 0x00000003635e7825 */ /* 0x000fe200078e0060 */
[----:B------:R-:W-:-:S03]  /*1730*/  SHF.R.S32.HI R97, RZ, 0x1f, R70 ;  /* 0x0000001fff617819 */ /* 0x000fc60000011446 */
[----:B------:R-:W-:Y:S01]  /*1740*/  IMAD R103, R83, 0x3, RZ ;  /* 0x0000000353677824 */ /* 0x000fe200078e02ff */
[----:B------:R-:W-:Y:S01]  /*1750*/  SEL R101, R99, R94, !P1 ;  /* 0x0000005e63657207 */ /* 0x000fe20004800000 */
[----:B------:R-:W-:Y:S02]  /*1760*/  IMAD.MOV.U32 R96, RZ, RZ, R70 ;  /* 0x000000ffff607224 */ /* 0x000fe400078e0046 */
[----:B------:R-:W-:Y:S02]  /*1770*/  @P1 IMAD.IADD R83, R95, 0x1, R103 ;  /* 0x000000015f531824 */ /* 0x000fe400078e0267 */
[----:B------:R-:W5:Y:S01]  /*1780*/  LDL.64 R94, [R1+0x160] ;  /* 0x00016000015e7983 */ /* 0x000f620000100a00 */
[----:B------:R-:W-:Y:S01]  /*1790*/  IMAD.WIDE.U32 R98, R101, 0x3, R96 ;  /* 0x0000000365627825 */ /* 0x000fe200078e0060 */
[----:B------:R-:W-:Y:S02]  /*17a0*/  SHF.R.S32.HI R97, RZ, 0x1f, R71 ;  /* 0x0000001fff617819 */ /* 0x000fe40000011447 */
[----:B------:R-:W-:Y:S01]  /*17b0*/  MOV R96, R71 ;  /* 0x0000004700607202 */ /* 0x000fe20000000f00 */
[----:B------:R-:W-:Y:S01]  /*17c0*/  IMAD R103, R83, 0x3, RZ ;  /* 0x0000000353677824 */ /* 0x000fe200078e02ff */
[----:B------:R-:W-:-:S02]  /*17d0*/  SEL R101, R101, R98, !P0 ;  /* 0x0000006265657207 */ /* 0x000fc40004000000 */
        /* <DEDUP_REMOVED lines=16> */
[----:B------:R-:W5:Y:S01]  /*18e0*/  LDL.64 R96, [R1+0x168] ;  /* 0x0001680001607983 */ /* 0x000f620000100a00 */
[----:B------:R-:W-:Y:S01]  /*18f0*/  IMAD.WIDE.U32 R100, R103, 0x3, R98 ;  /* 0x0000000367647825 */ /* 0x000fe200078e0062 */
[----:B------:R-:W-:Y:S02]  /*1900*/  ISETP.NE.AND P0, PT, R74, 0x2, PT ;  /* 0x000000024a00780c */ /* 0x000fe40003f05270 */
[--C-:B------:R-:W-:Y:S01]  /*1910*/  SHF.R.S32.HI R99, RZ, 0x1f, R74.reuse ;  /* 0x0000001fff637819 */ /* 0x100fe2000001144a */
[----:B------:R-:W-:Y:S01]  /*1920*/  IMAD R105, R83, 0x3, RZ ;  /* 0x0000000353697824 */ /* 0x000fe200078e02ff */
[----:B------:R-:W-:Y:S01]  /*1930*/  SEL R103, R103, R100, !P1 ;  /* 0x0000006467677207 */ /* 0x000fe20004800000 */
[----:B------:R-:W-:Y:S02]  /*1940*/  IMAD.MOV.U32 R98, RZ, RZ, R74 ;  /* 0x000000ffff627224 */ /* 0x000fe400078e004a */
[----:B------:R-:W-:Y:S01]  /*1950*/  @P1 IMAD.IADD R83, R101, 0x1, R105 ;  /* 0x0000000165531824 */ /* 0x000fe200078e0269 */
[----:B------:R-:W-:Y:S01]  /*1960*/  ISETP.NE.AND P1, PT, R75, 0x2, PT ;  /* 0x000000024b00780c */ /* 0x000fe20003f25270 */
[----:B------:R-:W-:Y:S01]  /*1970*/  IMAD.WIDE.U32 R100, R103, 0x3, R98 ;  /* 0x0000000367647825 */ /* 0x000fe200078e0062 */
[----:B------:R-:W-:-:S02]  /*1980*/  SHF.R.S32.HI R99, RZ, 0x1f, R75 ;  /* 0x0000001fff637819 */ /* 0x000fc4000001144b */
[----:B------:R-:W-:Y:S01]  /*1990*/  MOV R98, R75 ;  /* 0x0000004b00627202 */ /* 0x000fe20000000f00 */
[----:B------:R-:W-:Y:S01]  /*19a0*/  IMAD R105, R83, 0x3, RZ ;  /* 0x0000000353697824 */ /* 0x000fe200078e02ff */
[----:B------:R-:W-:-:S03]  /*19b0*/  SEL R103, R103, R100, !P0 ;  /* 0x0000006467677207 */ /* 0x000fc60004000000 */
[----:B------:R-:W-:Y:S01]  /*19c0*/  @P0 IMAD.IADD R83, R101, 0x1, R105 ;  /* 0x0000000165530824 */ /* 0x000fe200078e0269 */
[----:B------:R-:W-:Y:S01]  /*19d0*/  ISETP.NE.AND P0, PT, R76, 0x2, PT ;  /* 0x000000024c00780c */ /* 0x000fe20003f05270 */
[----:B------:R-:W-:-:S04]  /*19e0*/  IMAD.WIDE.U32 R98, R103, 0x3, R98 ;  /* 0x0000000367627825 */ /* 0x000fc800078e0062 */
[----:B------:R-:W-:Y:S01]  /*19f0*/  IMAD R101, R83, 0x3, RZ ;  /* 0x0000000353657824 */ /* 0x000fe200078e02ff */
[----:B------:R-:W-:-:S03]  /*1a00*/  SEL R105, R103, R98, !P1 ;  /* 0x0000006267697207 */ /* 0x000fc60004800000 */
[----:B------:R-:W-:Y:S01]  /*1a10*/  @P1 IMAD.IADD R83, R99, 0x1, R101 ;  /* 0x0000000163531824 */ /* 0x000fe200078e0265 */
[--C-:B------:R-:W-:Y:S01]  /*1a20*/  SHF.R.S32.HI R101, RZ, 0x1f, R76.reuse ;  /* 0x0000001fff657819 */ /* 0x100fe2000001144c */
[----:B------:R-:W5:Y:S01]  /*1a30*/  LDL.64 R98, [R1+0x170] ;  /* 0x0001700001627983 */ /* 0x000f620000100a00 */
[----:B------:R-:W-:Y:S02]  /*1a40*/  IMAD.MOV.U32 R100, RZ, RZ, R76 ;  /* 0x000000ffff647224 */ /* 0x000fe400078e004c */
[----:B------:R-:W-:Y:S02]  /*1a50*/  IMAD R103, R83, 0x3, RZ ;  /* 0x0000000353677824 */ /* 0x000fe400078e02ff */
[----:B------:R-:W-:-:S04]  /*1a60*/  IMAD.WIDE.U32 R100, R105, 0x3, R100 ;  /* 0x0000000369647825 */ /* 0x000fc800078e0064 */
[----:B------:R-:W-:Y:S01]  /*1a70*/  @P0 IMAD.IADD R83, R101, 0x1, R103 ;  /* 0x0000000165530824 */ /* 0x000fe200078e0267 */
[----:B------:R-:W-:Y:S02]  /*1a80*/  SEL R103, R105, R100, !P0 ;  /* 0x0000006469677207 */ /* 0x000fe40004000000 */
[----:B------:R-:W-:Y:S01]  /*1a90*/  ISETP.NE.AND P0, PT, R77, 0x2, PT ;  /* 0x000000024d00780c */ /* 0x000fe20003f05270 */
[----:B------:R-:W-:Y:S01]  /*1aa0*/  IMAD R105, R83, 0x3, RZ ;  /* 0x0000000353697824 */ /* 0x000fe200078e02ff */
[----:B------:R-:W-:Y:S02]  /*1ab0*/  SHF.R.S32.HI R101, RZ, 0x1f, R77 ;  /* 0x0000001fff657819 */ /* 0x000fe4000001144d */
[----:B------:R-:W-:-:S05]  /*1ac0*/  MOV R100, R77 ;  /* 0x0000004d00647202 */ /* 0x000fca0000000f00 */
[----:B------:R-:W-:-:S04]  /*1ad0*/  IMAD.WIDE.U32 R100, R103, 0x3, R100 ;  /* 0x0000000367647825 */ /* 0x000fc800078e0064 */
[----:B------:R-:W-:Y:S01]  /*1ae0*/  @P0 IMAD.IADD R83, R101, 0x1, R105 ;  /* 0x0000000165530824 */ /* 0x000fe200078e0269 */
[----:B------:R-:W-:Y:S02]  /*1af0*/  SEL R107, R103, R100, !P0 ;  /* 0x00000064676b7207 */ /* 0x000fe40004000000 */
[----:B------:R-:W5:Y:S01]  /*1b00*/  LDL.64 R100, [R1+0x178] ;  /* 0x0001780001647983 */ /* 0x000f620000100a00 */
[----:B------:R-:W-:Y:S01]  /*1b10*/  ISETP.NE.AND P0, PT, R78, 0x2, PT ;  /* 0x000000024e00780c */ /* 0x000fe20003f05270 */
[--C-:B------:R-:W-:Y:S01]  /*1b20*/  IMAD.MOV.U32 R102, RZ, RZ, R78.reuse ;  /* 0x000000ffff667224 */ /* 0x100fe200078e004e */
[----:B------:R-:W-:Y:S01]  /*1b30*/  SHF.R.S32.HI R103, RZ, 0x1f, R78 ;  /* 0x0000001fff677819 */ /* 0x000fe2000001144e */
[----:B------:R-:W-:Y:S02]  /*1b40*/  IMAD R105, R83, 0x3, RZ ;  /* 0x0000000353697824 */ /* 0x000fe400078e02ff */
[----:B------:R-:W-:-:S08]  /*1b50*/  IMAD.WIDE.U32 R102, R107, 0x3, R102 ;  /* 0x000000036b667825 */ /* 0x000fd000078e0066 */
[----:B------:R-:W-:Y:S01]  /*1b60*/  @P0 IMAD.IADD R83, R103, 0x1, R105 ;  /* 0x0000000167530824 */ /* 0x000fe200078e0269 */
[----:B------:R-:W-:Y:S02]  /*1b70*/  SEL R105, R107, R102, !P0 ;  /* 0x000000666b697207 */ /* 0x000fe40004000000 */
[----:B------:R-:W-:Y:S02]  /*1b80*/  ISETP.NE.AND P0, PT, R79, 0x2, PT ;  /* 0x000000024f00780c */ /* 0x000fe40003f05270 */
[----:B------:R-:W-:Y:S02]  /*1b90*/  SHF.R.S32.HI R103, RZ, 0x1f, R79 ;  /* 0x0000001fff677819 */ /* 0x000fe4000001144f */
[----:B------:R-:W-:Y:S01]  /*1ba0*/  MOV R102, R79 ;  /* 0x0000004f00667202 */ /* 0x000fe20000000f00 */
[----:B------:R-:W-:-:S04]  /*1bb0*/  IMAD R107, R83, 0x3, RZ ;  /* 0x00000003536b7824 */ /* 0x000fc800078e02ff */
        /* <DEDUP_REMOVED lines=18> */
[----:B--2---:R-:W-:Y:S01]  /*1ce0*/  ISETP.NE.AND P0, PT, R84, 0x2, PT ;  /* 0x000000025400780c */ /* 0x004fe20003f05270 */
[--C-:B------:R-:W-:Y:S01]  /*1cf0*/  IMAD.MOV.U32 R104, RZ, RZ, R84.reuse ;  /* 0x000000ffff687224 */ /* 0x100fe200078e0054 */
[----:B------:R-:W-:Y:S01]  /*1d00*/  SHF.R.S32.HI R105, RZ, 0x1f, R84 ;  /* 0x0000001fff697819 */ /* 0x000fe20000011454 */
[----:B------:R-:W-:Y:S02]  /*1d10*/  IMAD R109, R83, 0x3, RZ ;  /* 0x00000003536d7824 */ /* 0x000fe400078e02ff */
[----:B------:R-:W-:-:S03]  /*1d20*/  IMAD.WIDE.U32 R104, R107, 0x3, R104 ;  /* 0x000000036b687825 */ /* 0x000fc600078e0068 */
[----:B------:R-:W-:-:S05]  /*1d30*/  SEL R121, R107, R104, !P0 ;  /* 0x000000686b797207 */ /* 0x000fca0004000000 */
[----:B------:R-:W-:Y:S01]  /*1d40*/  @P0 IMAD.IADD R83, R105, 0x1, R109 ;  /* 0x0000000169530824 */ /* 0x000fe200078e026d */
[----:B------:R-:W-:Y:S02]  /*1d50*/  ISETP.NE.AND P0, PT, R85, 0x2, PT ;  /* 0x000000025500780c */ /* 0x000fe40003f05270 */
[----:B------:R-:W-:Y:S02]  /*1d60*/  SHF.R.S32.HI R105, RZ, 0x1f, R85 ;  /* 0x0000001fff697819 */ /* 0x000fe40000011455 */
[----:B------:R-:W-:Y:S01]  /*1d70*/  MOV R104, R85 ;  /* 0x0000005500687202 */ /* 0x000fe20000000f00 */
[----:B------:R-:W-:-:S04]  /*1d80*/  IMAD R107, R83, 0x3, RZ ;  /* 0x00000003536b7824 */ /* 0x000fc800078e02ff */
[----:B------:R-:W-:-:S04]  /*1d90*/  IMAD.WIDE.U32 R104, R121, 0x3, R104 ;  /* 0x0000000379687825 */ /* 0x000fc800078e0068 */
[----:B------:R-:W-:Y:S01]  /*1da0*/  @P0 IMAD.IADD R83, R105, 0x1, R107 ;  /* 0x0000000169530824 */ /* 0x000fe200078e026b */
[----:B------:R-:W-:Y:S02]  /*1db0*/  SEL R121, R121, R104, !P0 ;  /* 0x0000006879797207 */ /* 0x000fe40004000000 */
[----:B---3--:R-:W-:Y:S01]  /*1dc0*/  ISETP.NE.AND P0, PT, R86, 0x2, PT ;  /* 0x000000025600780c */ /* 0x008fe20003f05270 */
        /* <DEDUP_REMOVED lines=13> */
[----:B----4-:R-:W-:Y:S01]  /*1ea0*/  ISETP.NE.AND P0, PT, R88, 0x2, PT ;  /* 0x000000025800780c */ /* 0x010fe20003f05270 */
        /* <DEDUP_REMOVED lines=13> */
[----:B-----5:R-:W-:Y:S01]  /*1f80*/  ISETP.NE.AND P0, PT, R90, 0x2, PT ;  /* 0x000000025a00780c */ /* 0x020fe20003f05270 */
[--C-:B------:R-:W-:Y:S01]  /*1f90*/  IMAD.MOV.U32 R104, RZ, RZ, R90.reuse ;  /* 0x000000ffff687224 */ /* 0x100fe200078e005a */
[----:B------:R-:W-:Y:S01]  /*1fa0*/  SHF.R.S32.HI R105, RZ, 0x1f, R90 ;  /* 0x0000001fff697819 */ /* 0x000fe2000001145a */
[----:B------:R-:W-:Y:S02]  /*1fb0*/  IMAD R107, R83, 0x3, RZ ;  /* 0x00000003536b7824 */ /* 0x000fe400078e02ff */
[----:B------:R-:W-:-:S03]  /*1fc0*/  IMAD.WIDE.U32 R104, R121, 0x3, R104 ;  /* 0x0000000379687825 */ /* 0x000fc600078e0068 */
[----:B------:R-:W-:-:S05]  /*1fd0*/  SEL R121, R121, R104, !P0 ;  /* 0x0000006879797207 */ /* 0x000fca0004000000 */
[----:B------:R-:W-:Y:S02]  /*1fe0*/  @P0 IADD3 R83, PT, PT, R105, R107, RZ ;  /* 0x0000006b69530210 */ /* 0x000fe40007ffe0ff */
[----:B------:R-:W-:Y:S01]  /*1ff0*/  ISETP.NE.AND P0, PT, R91, 0x2, PT ;  /* 0x000000025b00780c */ /* 0x000fe20003f05270 */
        /* <DEDUP_REMOVED lines=13> */
[----:B------:R-:W-:Y:S01]  /*20d0*/  ISETP.NE.AND P0, PT, R93, 0x2, PT ;  /* 0x000000025d00780c */ /* 0x000fe20003f05270 */
        /* <DEDUP_REMOVED lines=62> */
[----:B------:R-:W0:Y:S01]  /*24c0*/  LDC.64 R104, c[0x0][0x390] ;  /* 0x0000e400ff687b82 */ /* 0x000e220000000a00 */
        /* <DEDUP_REMOVED lines=8> */
[----:B------:R-:W-:Y:S01]  /*2550*/  IMAD R109, R5, 0x31, RZ ;  /* 0x00000031056d7824 */ /* 0x000fe200078e02ff */
[--C-:B------:R-:W-:Y:S01]  /*2560*/  SHF.R.S32.HI R107, RZ, 0x1f, R103.reuse ;  /* 0x0000001fff6b7819 */ /* 0x100fe20000011467 */
[----:B------:R-:W-:Y:S02]  /*2570*/  IMAD.MOV.U32 R106, RZ, RZ, R103 ;  /* 0x000000ffff6a7224 */ /* 0x000fe400078e0067 */
[----:B0-----:R-:W-:-:S04]  /*2580*/  IMAD.WIDE R104, R109, 0x4, R104 ;  /* 0x000000046d687825 */ /* 0x001fc800078e0268 */
[----:B------:R-:W-:Y:S02]  /*2590*/  IMAD R109, R83, 0x3, RZ ;  /* 0x00000003536d7824 */ /* 0x000fe400078e02ff */
[----:B------:R-:W-:-:S04]  /*25a0*/  IMAD.WIDE.U32 R106, R121, 0x3, R106 ;  /* 0x00000003796a7825 */ /* 0x000fc800078e006a */
[----:B------:R-:W-:Y:S02]  /*25b0*/  @P0 IMAD.IADD R83, R107, 0x1, R109 ;  /* 0x000000016b530824 */ /* 0x000fe400078e026d */
[----:B------:R-:W0:Y:S01]  /*25c0*/  LDC.64 R108, c[0x0][0x398] ;  /* 0x0000e600ff6c7b82 */ /* 0x000e220000000a00 */
[----:B------:R-:W-:Y:S02]  /*25d0*/  SEL R106, R121, R106, !P0 ;  /* 0x0000006a796a7207 */ /* 0x000fe40004000000 */
[----:B------:R-:W-:Y:S01]  /*25e0*/  MOV R107, R83 ;  /* 0x00000053006b7202 */ /* 0x000fe20000000f00 */
[----:B------:R-:W-:Y:S04]  /*25f0*/  STG.E desc[UR6][R104.64], R119 ;  /* 0x0000007768007986 */ /* 0x000fe8000c101906 */
[----:B------:R1:W-:Y:S04]  /*2600*/  STG.E desc[UR6][R104.64+0x4], R54 ;  /* 0x0000043668007986 */ /* 0x0003e8000c101906 */
[----:B------:R-:W-:Y:S04]  /*2610*/  STG.E desc[UR6][R104.64+0x8], R55 ;  /* 0x0000083768007986 */ /* 0x000fe8000c101906 */
[----:B------:R-:W-:Y:S04]  /*2620*/  STG.E desc[UR6][R104.64+0xc], R56 ;  /* 0x00000c3868007986 */ /* 0x000fe8000c101906 */
[----:B------:R2:W-:Y:S01]  /*2630*/  STG.E desc[UR6][R104.64+0x10], R57 ;  /* 0x0000103968007986 */ /* 0x0005e2000c101906 */
[----:B0-----:R-:W-:-:S03]  /*2640*/  IMAD.WIDE R108, R5, 0x8, R108 ;  /* 0x00000008056c7825 */ /* 0x001fc600078e026c */
[----:B------:R0:W-:Y:S04]  /*2650*/  STG.E desc[UR6][R104.64+0x14], R58 ;  /* 0x0000143a68007986 */ /* 0x0001e8000c101906 */
[----:B------:R3:W-:Y:S04]  /*2660*/  STG.E desc[UR6][R104.64+0x18], R59 ;  /* 0x0000183b68007986 */ /* 0x0007e8000c101906 */
[----:B------:R-:W-:Y:S04]  /*2670*/  STG.E desc[UR6][R104.64+0x1c], R60 ;  /* 0x00001c3c68007986 */ /* 0x000fe8000c101906 */
[----:B------:R4:W-:Y:S04]  /*2680*/  STG.E desc[UR6][R104.64+0x20], R61 ;  /* 0x0000203d68007986 */ /* 0x0009e8000c101906 */
[----:B------:R-:W-:Y:S04]  /*2690*/  STG.E desc[UR6][R104.64+0x24], R62 ;  /* 0x0000243e68007986 */ /* 0x000fe8000c101906 */
        /* <DEDUP_REMOVED lines=39> */
[----:B------:R-:W-:Y:S04]  /*2910*/  STG.E.64 desc[UR6][R108.64], R106 ;  /* 0x0000006a6c007986 */ /* 0x000fe8000c101b06 */
[----:B------:R-:W5:Y:S01]  /*2920*/  LDG.E.64 R122, desc[UR6][R2.64] ;  /* 0x00000006027a7981 */ /* 0x000f62000c1e1b00 */
[----:B------:R-:W-:-:S02]  /*2930*/  ISETP.NE.AND P2, PT, R54, 0x1, PT ;  /* 0x000000013600780c */ /* 0x000fc40003f45270 */
[----:B------:R-:W-:Y:S02]  /*2940*/  ISETP.NE.AND P1, PT, R119, 0x1, PT ;  /* 0x000000017700780c */ /* 0x000fe40003f25270 */
[----:B------:R-:W-:Y:S02]  /*2950*/  ISETP.NE.AND P0, PT, R55, 0x1, PT ;  /* 0x000000013700780c */ /* 0x000fe40003f05270 */
[----:B-1----:R-:W-:Y:S01]  /*2960*/  SEL R54, RZ, 0x1, P2 ;  /* 0x00000001ff367807 */ /* 0x002fe20001000000 */
[----:B------:R-:W-:-:S06]  /*2970*/  IMAD.MOV.U32 R83, RZ, RZ, 0x2 ;  /* 0x00000002ff537424 */ /* 0x000fcc00078e00ff */
[----:B------:R-:W-:Y:S02]  /*2980*/  @P2 IMAD.MOV R83, RZ, RZ, 0x1 ;  /* 0x00000001ff532424 */ /* 0x000fe400078e02ff */
[----:B------:R-:W-:Y:S02]  /*2990*/  @P1 IADD3 R83, PT, PT, R54, RZ, RZ ;  /* 0x000000ff36531210 */ /* 0x000fe40007ffe0ff */
[----:B------:R-:W-:-:S03]  /*29a0*/  ISETP.NE.AND P1, PT, R56, 0x1, PT ;  /* 0x000000013800780c */ /* 0x000fc60003f25270 */
[----:B------:R-:W-:Y:S02]  /*29b0*/  VIADD R54, R83, 0x1 ;  /* 0x0000000153367836 */ /* 0x000fe40000000000 */
[----:B------:R-:W-:Y:S01]  /*29c0*/  @P0 IMAD.MOV R54, RZ, RZ, R83 ;  /* 0x000000ffff360224 */ /* 0x000fe200078e0253 */
[----:B------:R-:W-:Y:S02]  /*29d0*/  ISETP.NE.AND P0, PT, R57, 0x1, PT ;  /* 0x000000013900780c */ /* 0x000fe40003f05270 */
[----:B--2---:R-:W1:Y:S02]  /*29e0*/  LDC.64 R56, c[0x0][0x3a0] ;  /* 0x0000e800ff387b82 */ /* 0x004e640000000a00 */
[----:B------:R-:W-:-:S03]  /*29f0*/  IADD3 R55, PT, PT, R54, 0x1, RZ ;  /* 0x0000000136377810 */ /* 0x000fc60007ffe0ff */
[----:B------:R-:W-:Y:S01]  /*2a00*/  @P1 IMAD.MOV R55, RZ, RZ, R54 ;  /* 0x000000ffff371224 */ /* 0x000fe200078e0236 */
[----:B------:R-:W-:-:S03]  /*2a10*/  ISETP.NE.AND P1, PT, R58, 0x1, PT ;  /* 0x000000013a00780c */ /* 0x000fc60003f25270 */
[C---:B------:R-:W-:Y:S02]  /*2a20*/  VIADD R54, R55.reuse, 0x1 ;  /* 0x0000000137367836 */ /* 0x040fe40000000000 */
[----:B------:R-:W-:Y:S02]  /*2a30*/  @P0 IADD3 R54, PT, PT, R55, RZ, RZ ;  /* 0x000000ff37360210 */ /* 0x000fe40007ffe0ff */
[----:B------:R-:W-:-:S03]  /*2a40*/  ISETP.NE.AND P0, PT, R59, 0x1, PT ;  /* 0x000000013b00780c */ /* 0x000fc60003f05270 */
[----:B------:R-:W-:-:S03]  /*2a50*/  VIADD R55, R54, 0x1 ;  /* 0x0000000136377836 */ /* 0x000fc60000000000 */
[----:B------:R-:W-:Y:S01]  /*2a60*/  @P1 IMAD.MOV R55, RZ, RZ, R54 ;  /* 0x000000ffff371224 */ /* 0x000fe200078e0236 */
[----:B------:R-:W-:-:S04]  /*2a70*/  ISETP.NE.AND P1, PT, R60, 0x1, PT ;  /* 0x000000013c00780c */ /* 0x000fc80003f25270 */
[----:B------:R-:W-:Y:S02]  /*2a80*/  IADD3 R54, PT, PT, R55, 0x1, RZ ;  /* 0x0000000137367810 */ /* 0x000fe40007ffe0ff */
[----:B------:R-:W-:Y:S01]  /*2a90*/  @P0 IMAD.MOV R54, RZ, RZ, R55 ;  /* 0x000000ffff360224 */ /* 0x000fe200078e0237 */
[----:B------:R-:W-:-:S03]  /*2aa0*/  ISETP.NE.AND P0, PT, R61, 0x1, PT ;  /* 0x000000013d00780c */ /* 0x000fc60003f05270 */
[----:B------:R-:W-:-:S03]  /*2ab0*/  VIADD R55, R54, 0x1 ;  /* 0x0000000136377836 */ /* 0x000fc60000000000 */
[----:B------:R-:W-:Y:S02]  /*2ac0*/  @P1 IADD3 R55, PT, PT, R54, RZ, RZ ;  /* 0x000000ff36371210 */ /* 0x000fe40007ffe0ff */
[----:B------:R-:W-:-:S03]  /*2ad0*/  ISETP.NE.AND P1, PT, R62, 0x1, PT ;  /* 0x000000013e00780c */ /* 0x000fc60003f25270 */
[----:B------:R-:W-:Y:S02]  /*2ae0*/  VIADD R54, R55, 0x1 ;  /* 0x0000000137367836 */ /* 0x000fe40000000000 */
[----:B------:R-:W-:Y:S01]  /*2af0*/  @P0 IMAD.MOV R54, RZ, RZ, R55 ;  /* 0x000000ffff360224 */ /* 0x000fe200078e0237 */
[----:B------:R-:W-:Y:S02]  /*2b00*/  ISETP.NE.AND P0, PT, R63, 0x1, PT ;  /* 0x000000013f00780c */ /* 0x000fe40003f05270 */
[----:B------:R-:W-:Y:S02]  /*2b10*/  ISETP.NE.AND P2, PT, R64, 0x1, PT ;  /* 0x000000014000780c */ /* 0x000fe40003f45270 */
[----:B0-----:R-:W-:-:S03]  /*2b20*/  IADD3 R58, PT, PT, R54, 0x1, RZ ;  /* 0x00000001363a7810 */ /* 0x001fc60007ffe0ff */
[----:B------:R-:W-:Y:S02]  /*2b30*/  @P1 IMAD.MOV R58, RZ, RZ, R54 ;  /* 0x000000ffff3a1224 */ /* 0x000fe400078e0236 */
[----:B------:R-:W0:Y:S02]  /*2b40*/  LDC.64 R54, c[0x0][0x3d0] ;  /* 0x0000f400ff367b82 */ /* 0x000e240000000a00 */
[C---:B---3--:R-:W-:Y:S01]  /*2b50*/  VIADD R59, R58.reuse, 0x1 ;  /* 0x000000013a3b7836 */ /* 0x048fe20000000000 */
[----:B------:R-:W-:Y:S01]  /*2b60*/  VOTEU.ANY UR4, UPT, PT ;  /* 0x0000000000047886 */ /* 0x000fe200038e0100 */
[----:B------:R-:W-:Y:S02]  /*2b70*/  @P0 IADD3 R59, PT, PT, R58, RZ, RZ ;  /* 0x000000ff3a3b0210 */ /* 0x000fe40007ffe0ff */
[----:B------:R-:W-:Y:S01]  /*2b80*/  ISETP.NE.AND P0, PT, R65, 0x1, PT ;  /* 0x000000014100780c */ /* 0x000fe20003f05270 */
[----:B------:R-:W-:Y:S02]  /*2b90*/  UFLO.U32 UR5, UR4 ;  /* 0x00000004000572bd */ /* 0x000fe400080e0000 */
[----:B----4-:R-:W0:Y:S01]  /*2ba0*/  POPC R61, UR4 ;  /* 0x00000004003d7d09 */ /* 0x010e220008000000 */
[----:B------:R-:W-:-:S02]  /*2bb0*/  VIADD R58, R59, 0x1 ;  /* 0x000000013b3a7836 */ /* 0x000fc40000000000 */
[----:B------:R-:W-:Y:S01]  /*2bc0*/  @P2 IMAD.MOV R58, RZ, RZ, R59 ;  /* 0x000000ffff3a2224 */ /* 0x000fe200078e023b */
[----:B------:R-:W-:Y:S02]  /*2bd0*/  ISETP.NE.AND P2, PT, R66, 0x1, PT ;  /* 0x000000014200780c */ /* 0x000fe40003f45270 */
[----:B------:R-:W-:Y:S02]  /*2be0*/  ISETP.EQ.U32.AND P1, PT, R118, UR5, PT ;  /* 0x0000000576007c0c */ /* 0x000fe4000bf22070 */
[----:B------:R-:W-:Y:S01]  /*2bf0*/  IADD3 R59, PT, PT, R58, 0x1, RZ ;  /* 0x000000013a3b7810 */ /* 0x000fe20007ffe0ff */
[----:B-1----:R-:W-:-:S04]  /*2c00*/  IMAD.WIDE R56, R5, 0x8, R56 ;  /* 0x0000000805387825 */ /* 0x002fc800078e0238 */
[----:B------:R-:W-:Y:S01]  /*2c10*/  @P0 IMAD.MOV R59, RZ, RZ, R58 ;  /* 0x000000ffff3b0224 */ /* 0x000fe200078e023a */
[----:B------:R-:W-:-:S03]  /*2c20*/  ISETP.NE.AND P0, PT, R67, 0x1, PT ;  /* 0x000000014300780c */ /* 0x000fc60003f05270 */
[C---:B------:R-:W-:Y:S01]  /*2c30*/  VIADD R58, R59.reuse, 0x1 ;  /* 0x000000013b3a7836 */ /* 0x040fe20000000000 */
[----:B------:R-:W-:-:S05]  /*2c40*/  @P2 IADD3 R58, PT, PT, R59, RZ, RZ ;  /* 0x000000ff3b3a2210 */ /* 0x000fca0007ffe0ff */
[----:B------:R-:W-:-:S04]  /*2c50*/  VIADD R59, R58, 0x1 ;  /* 0x000000013a3b7836 */ /* 0x000fc80000000000 */
[----:B------:R-:W-:Y:S01]  /*2c60*/  @P0 IMAD.MOV R59, RZ, RZ, R58 ;  /* 0x000000ffff3b0224 */ /* 0x000fe200078e023a */
[----:B------:R-:W-:-:S04]  /*2c70*/  ISETP.NE.AND P0, PT, R69, 0x1, PT ;  /* 0x000000014500780c */ /* 0x000fc80003f05270 */
[----:B------:R-:W-:Y:S01]  /*2c80*/  IADD3 R58, PT, PT, R59, 0x1, RZ ;  /* 0x000000013b3a7810 */ /* 0x000fe20007ffe0ff */
[----:B-----5:R1:W-:Y:S04]  /*2c90*/  STG.E.64 desc[UR6][R56.64], R122 ;  /* 0x0000007a38007986 */ /* 0x0203e8000c101b06 */
[----:B0-----:R0:W-:Y:S01]  /*2ca0*/  @P1 REDG.E.ADD.STRONG.GPU desc[UR6][R54.64], R61 ;  /* 0x0000003d3600198e */ /* 0x0011e2000c12e106 */
[----:B------:R-:W-:-:S13]  /*2cb0*/  ISETP.NE.AND P1, PT, R68, 0x1, PT ;  /* 0x000000014400780c */ /* 0x000fda0003f25270 */
[----:B------:R-:W-:Y:S01]  /*2cc0*/  @P1 IMAD.MOV R58, RZ, RZ, R59 ;  /* 0x000000ffff3a1224 */ /* 0x000fe200078e023b */
[----:B------:R-:W-:-:S03]  /*2cd0*/  ISETP.NE.AND P1, PT, R70, 0x1, PT ;  /* 0x000000014600780c */ /* 0x000fc60003f25270 */
[C---:B-1----:R-:W-:Y:S01]  /*2ce0*/  VIADD R56, R58.reuse, 0x1 ;  /* 0x000000013a387836 */ /* 0x042fe20000000000 */
[----:B------:R-:W-:Y:S02]  /*2cf0*/  @P0 IADD3 R56, PT, PT, R58, RZ, RZ ;  /* 0x000000ff3a380210 */ /* 0x000fe40007ffe0ff */
[----:B------:R-:W-:-:S03]  /*2d00*/  ISETP.NE.AND P0, PT, R71, 0x1, PT ;  /* 0x000000014700780c */ /* 0x000fc60003f05270 */
[----:B0-----:R-:W-:-:S04]  /*2d10*/  VIADD R54, R56, 0x1 ;  /* 0x0000000138367836 */ /* 0x001fc80000000000 */
[----:B------:R-:W-:Y:S01]  /*2d20*/  @P1 IMAD.MOV R54, RZ, RZ, R56 ;  /* 0x000000ffff361224 */ /* 0x000fe200078e0238 */
[----:B------:R-:W-:-:S04]  /*2d30*/  ISETP.NE.AND P1, PT, R72, 0x1, PT ;  /* 0x000000014800780c */ /* 0x000fc80003f25270 */
[----:B------:R-:W-:Y:S01]  /*2d40*/  IADD3 R55, PT, PT, R54, 0x1, RZ ;  /* 0x0000000136377810 */ /* 0x000fe20007ffe0ff */
[----:B------:R-:W-:Y:S01]  /*2d50*/  @P0 IMAD.MOV R55, RZ, RZ, R54 ;  /* 0x000000ffff370224 */ /* 0x000fe200078e0236 */
[----:B------:R-:W-:-:S03]  /*2d60*/  ISETP.NE.AND P0, PT, R73, 0x1, PT ;  /* 0x000000014900780c */ /* 0x000fc60003f05270 */
[----:B------:R-:W-:-:S04]  /*2d70*/  VIADD R54, R55, 0x1 ;  /* 0x0000000137367836 */ /* 0x000fc80000000000 */
[----:B------:R-:W-:Y:S02]  /*2d80*/  @P1 IADD3 R54, PT, PT, R55, RZ, RZ ;  /* 0x000000ff37361210 */ /* 0x000fe40007ffe0ff */
[----:B------:R-:W-:-:S03]  /*2d90*/  ISETP.NE.AND P1, PT, R74, 0x1, PT ;  /* 0x000000014a00780c */ /* 0x000fc60003f25270 */
[----:B------:R-:W-:Y:S02]  /*2da0*/  VIADD R55, R54, 0x1 ;  /* 0x0000000136377836 */ /* 0x000fe40000000000 */
[----:B------:R-:W-:Y:S01]  /*2db0*/  @P0 IMAD.MOV R55, RZ, RZ, R54 ;  /* 0x000000ffff370224 */ /* 0x000fe200078e0236 */
[----:B------:R-:W-:-:S04]  /*2dc0*/  ISETP.NE.AND P0, PT, R75, 0x1, PT ;  /* 0x000000014b00780c */ /* 0x000fc80003f05270 */
        /* <DEDUP_REMOVED lines=79> */
[----:B------:R-:W-:-:S05]  /*32c0*/  @P1 IMAD.MOV R54, RZ, RZ, R55 ;  /* 0x000000ffff361224 */ /* 0x000fca00078e0237 */
[----:B------:R-:W-:Y:S02]  /*32d0*/  IADD3 R55, PT, PT, R54, 0x1, RZ ;  /* 0x0000000136377810 */ /* 0x000fe40007ffe0ff */
[----:B------:R-:W-:-:S05]  /*32e0*/  @P0 IMAD.MOV R55, RZ, RZ, R54 ;  /* 0x000000ffff370224 */ /* 0x000fca00078e0236 */
[----:B------:R-:W-:Y:S01]  /*32f0*/  ISETP.NE.AND P0, PT, R55, 0x1, PT ;  /* 0x000000013700780c */ /* 0x000fe20003f05270 */
[----:B------:R-:W-:-:S12]  /*3300*/  IMAD.MOV.U32 R54, RZ, RZ, 0x1 ;  /* 0x00000001ff367424 */ /* 0x000fd800078e00ff */
[----:B------:R-:W-:Y:S05]  /*3310*/  @P0 BRA `(.L_x_7) ;  /* 0x0000000000200947 */ /* 0x000fea0003800000 */
[----:B------:R-:W0:Y:S01]  /*3320*/  LDCU.64 UR4, c[0x0][0x3b0] ;  /* 0x00007600ff0477ac */ /* 0x000e220008000a00 */
[----:B------:R-:W-:Y:S02]  /*3330*/  HFMA2 R59, -RZ, RZ, 0, 5.9604644775390625e-08 ;  /* 0x00000001ff3b7431 */ /* 0x000fe400000001ff */
[----:B------:R-:W-:Y:S02]  /*3340*/  IMAD.MOV.U32 R58, RZ, RZ, RZ ;  /* 0x000000ffff3a7224 */ /* 0x000fe400078e00ff */
[----:B0-----:R-:W-:Y:S01]  /*3350*/  IMAD.U32 R56, RZ, RZ, UR4 ;  /* 0x00000004ff387e24 */ /* 0x001fe2000f8e00ff */
[----:B------:R-:W-:-:S05]  /*3360*/  MOV R57, UR5 ;  /* 0x0000000500397c02 */ /* 0x000fca0008000f00 */
[----:B------:R-:W2:Y:S02]  /*3370*/  ATOMG.E.CAS.STRONG.GPU PT, R56, [R56], R58, R59 ;  /* 0x0000003a383873a9 */ /* 0x000ea400001ee13b */
[----:B--2---:R-:W-:-:S13]  /*3380*/  ISETP.NE.AND P0, PT, R56, RZ, PT ;  /* 0x000000ff3800720c */ /* 0x004fda0003f05270 */
[----:B------:R-:W-:Y:S05]  /*3390*/  @!P0 BRA `(.L_x_9) ;  /* 0x0000000000808947 */ /* 0x000fea0003800000 */
.L_x_7:
[----:B------:R-:W-:Y:S05]  /*33a0*/  BSYNC.RECONVERGENT B4 ;  /* 0x0000000000047941 */ /* 0x000fea0003800200 */
.L_x_6:
[----:B------:R-:W-:Y:S01]  /*33b0*/  VIADD R112, R112, 0x2 ;  /* 0x0000000270707836 */ /* 0x000fe20000000000 */
[----:B------:R-:W-:Y:S01]  /*33c0*/  IADD3 R117, PT, PT, R117, 0x1, RZ ;  /* 0x0000000175757810 */ /* 0x000fe20007ffe0ff */
[----:B------:R-:W-:Y:S01]  /*33d0*/  VIADD R116, R116, 0x1 ;  /* 0x0000000174747836 */ /* 0x000fe20000000000 */
[----:B------:R-:W-:Y:S01]  /*33e0*/  IADD3 R114, PT, PT, R114, 0x1, RZ ;  /* 0x0000000172727810 */ /* 0x000fe20007ffe0ff */
[----:B------:R-:W-:Y:S01]  /*33f0*/  VIADD R115, R115, 0x2 ;  /* 0x0000000273737836 */ /* 0x000fe20000000000 */
[----:B------:R-:W-:Y:S01]  /*3400*/  ISETP.NE.AND P0, PT, R112, 0x4, PT ;  /* 0x000000047000780c */ /* 0x000fe20003f05270 */
[----:B------:R-:W-:-:S12]  /*3410*/  VIADD R110, R110, 0x2 ;  /* 0x000000026e6e7836 */ /* 0x000fd80000000000 */
[----:B------:R-:W-:Y:S05]  /*3420*/  @P0 BRA `(.L_x_10) ;  /* 0xffffffd400a40947 */ /* 0x000fea000383ffff */
.L_x_5:
[----:B------:R-:W-:Y:S05]  /*3430*/  BSYNC B3 ;  /* 0x0000000000037941 */ /* 0x000fea0003800000 */
.L_x_4:
[----:B------:R-:W-:-:S05]  /*3440*/  VIADD R113, R113, 0x1 ;  /* 0x0000000171717836 */ /* 0x000fca0000000000 */
[----:B------:R-:W-:-:S13]  /*3450*/  ISETP.NE.AND P0, PT, R113, 0x2, PT ;  /* 0x000000027100780c */ /* 0x000fda0003f05270 */
[----:B------:R-:W-:Y:S05]  /*3460*/  @P0 BRA `(.L_x_11) ;  /* 0xffffffd400680947 */ /* 0x000fea000383ffff */
.L_x_3:
[----:B------:R-:W-:Y:S05]  /*3470*/  BSYNC B2 ;  /* 0x0000000000027941 */ /* 0x000fea0003800000 */
.L_x_2:
[----:B------:R-:W-:-:S05]  /*3480*/  VIADD R111, R111, 0x1 ;  /* 0x000000016f6f7836 */ /* 0x000fca0000000000 */
[----:B------:R-:W-:-:S13]  /*3490*/  ISETP.NE.AND P0, PT, R111, 0x7, PT ;  /* 0x000000076f00780c */ /* 0x000fda0003f05270 */
[----:B------:R-:W-:Y:S05]  /*34a0*/  @P0 BRA `(.L_x_12) ;  /* 0xffffffd4003c0947 */ /* 0x000fea000383ffff */
[----:B------:R-:W-:Y:S05]  /*34b0*/  BSYNC B1 ;  /* 0x0000000000017941 */ /* 0x000fea0003800000 */
.L_x_1:
[----:B------:R-:W-:-:S04]  /*34c0*/  IADD3 R0, PT, PT, R0, 0x1, RZ ;  /* 0x0000000100007810 */ /* 0x000fc80007ffe0ff */
[----:B------:R-:W-:-:S13]  /*34d0*/  ISETP.NE.AND P0, PT, R0, 0x7, PT ;  /* 0x000000070000780c */ /* 0x000fda0003f05270 */
[----:B------:R-:W-:Y:S05]  /*34e0*/  @P0 BRA `(.L_x_13) ;  /* 0xffffffd400240947 */ /* 0x000fea000383ffff */
[----:B------:R-:W-:Y:S05]  /*34f0*/  BSYNC B0 ;  /* 0x0000000000007941 */ /* 0x000fea0003800000 */
.L_x_0:
[----:B------:R-:W-:-:S13]  /*3500*/  LOP3.LUT P0, RZ, R54, 0xff, RZ, 0xc0, !PT ;  /* 0x000000ff36ff7812 */ /* 0x000fda000780c0ff */
[----:B------:R-:W-:Y:S05]  /*3510*/  @P0 EXIT ;  /* 0x000000000000094d */ /* 0x000fea0003800000 */
[----:B------:R-:W0:Y:S01]  /*3520*/  S2R R0, SR_LANEID ;  /* 0x0000000000007919 */ /* 0x000e220000000000 */
[----:B------:R-:W1:Y:S01]  /*3530*/  LDC.64 R2, c[0x0][0x3d8] ;  /* 0x0000f600ff027b82 */ /* 0x000e620000000a00 */
[----:B------:R-:W-:Y:S02]  /*3540*/  VOTEU.ANY UR4, UPT, PT ;  /* 0x0000000000047886 */ /* 0x000fe400038e0100 */
[----:B------:R-:W-:Y:S02]  /*3550*/  UFLO.U32 UR5, UR4 ;  /* 0x00000004000572bd */ /* 0x000fe400080e0000 */
[----:B------:R-:W1:Y:S04]  /*3560*/  POPC R5, UR4 ;  /* 0x0000000400057d09 */ /* 0x000e680008000000 */
[----:B0-----:R-:W-:-:S13]  /*3570*/  ISETP.EQ.U32.AND P0, PT, R0, UR5, PT ;  /* 0x0000000500007c0c */ /* 0x001fda000bf02070 */
[----:B-1----:R-:W-:Y:S01]  /*3580*/  @P0 REDG.E.ADD.STRONG.GPU desc[UR6][R2.64], R5 ;  /* 0x000000050200098e */ /* 0x002fe2000c12e106 */
[----:B------:R-:W-:Y:S05]  /*3590*/  EXIT ;  /* 0x000000000000794d */ /* 0x000fea0003800000 */
.L_x_9:
[----:B------:R-:W0:Y:S02]  /*35a0*/  LDC.64 R2, c[0x0][0x3b8] ;  /* 0x0000ee00ff027b82 */ /* 0x000e240000000a00 */
[----:B0-----:R-:W-:Y:S01]  /*35b0*/  STG.E desc[UR6][R2.64], R5 ;  /* 0x0000000502007986 */ /* 0x001fe2000c101906 */
[----:B------:R-:W-:Y:S05]  /*35c0*/  EXIT ;  /* 0x000000000000794d */ /* 0x000fea0003800000 */
.L_x_8:
[----:B------:R-:W-:Y:S02]  /*35d0*/  VOTEU.ANY UR4, UPT, PT ;  /* 0x0000000000047886 */ /* 0x000fe400038e0100 */
[----:B------:R-:W-:Y:S02]  /*35e0*/  UFLO.U32 UR5, UR4 ;  /* 0x00000004000572bd */ /* 0x000fe400080e0000 */
[----:B------:R-:W-:-:S04]  /*35f0*/  UPOPC UR4, UR4 ;  /* 0x00000004000472bf */ /* 0x000fc80008000000 */
[----:B------:R-:W-:Y:S02]  /*3600*/  ISETP.EQ.U32.AND P0, PT, R118, UR5, PT ;  /* 0x0000000576007c0c */ /* 0x000fe4000bf02070 */
[----:B------:R-:W-:-:S11]  /*3610*/  IMAD R3, RZ, RZ, -UR4 ;  /* 0x80000004ff037e24 */ /* 0x000fd6000f8e02ff */
[----:B------:R-:W-:Y:S01]  /*3620*/  @P0 REDG.E.ADD.STRONG.GPU desc[UR6][R58.64], R3 ;  /* 0x000000033a00098e */ /* 0x000fe2000c12e106 */
[----:B------:R-:W-:Y:S05]  /*3630*/  EXIT ;  /* 0x000000000000794d */ /* 0x000fea0003800000 */
.L_x_14:
[----:B------:R-:W-:-:S00]  /*3640*/  BRA `(.L_x_14) ;  /* 0xfffffffc00fc7947 */ /* 0x000fc0000383ffff */
[----:B------:R-:W-:-:S00]  /*3650*/  NOP ;  /* 0x0000000000007918 */ /* 0x000fc00000000000 */
        /* <DEDUP_REMOVED lines=10> */
.L_x_15:


//--------------------- .nv.shared.reserved.0     --------------------------
	.section	.nv.shared.reserved.0,"aw",@nobits
	.weak		__nv_reservedSMEM_offset_0_alias
	.size		__nv_reservedSMEM_offset_0_alias, 0, 64
	.other		__nv_reservedSMEM_offset_0_alias,@"STO_CUDA_RESERVED_SHARED STV_DEFAULT"
__nv_reservedSMEM_offset_0_alias:
	.zero		0
	.zero		64


//--------------------- .nv.constant0._Z14process_boardsPiPmS_S0_S0_S_S_S_iS_S_S_ --------------------------
	.section	.nv.constant0._Z14process_boardsPiPmS_S0_S0_S_S_S_iS_S_S_,"a",@progbits
	.sectionflags	@""
	.align	4
.nv.constant0._Z14process_boardsPiPmS_S0_S0_S_S_S_iS_S_S_:
	.zero		992


//--------------------- SYMBOLS --------------------------

	.type		.nv.reservedSmem.offset0,@object
	.size		.nv.reservedSmem.offset0,0x4
